//
// Generated by NVIDIA NVVM Compiler
//
// Compiler Build ID: CL-36424714
// Cuda compilation tools, release 13.0, V13.0.88
// Based on NVVM 20.0.0
//

.version 9.0
.target sm_100
.address_size 64

	// .globl	_Z10sum_kernelPKfPfiib

.visible .entry _Z10sum_kernelPKfPfiib(
	.param .u64 .ptr .align 1 _Z10sum_kernelPKfPfiib_param_0,
	.param .u64 .ptr .align 1 _Z10sum_kernelPKfPfiib_param_1,
	.param .u32 _Z10sum_kernelPKfPfiib_param_2,
	.param .u32 _Z10sum_kernelPKfPfiib_param_3,
	.param .u8 _Z10sum_kernelPKfPfiib_param_4
)
{
	.reg .pred 	%p<27>;
	.reg .b16 	%rs<2>;
	.reg .b32 	%r<72>;
	.reg .b32 	%f<172>;
	.reg .b64 	%rd<30>;

	ld.param.u64 	%rd6, [_Z10sum_kernelPKfPfiib_param_0];
	ld.param.u64 	%rd7, [_Z10sum_kernelPKfPfiib_param_1];
	ld.param.u32 	%r42, [_Z10sum_kernelPKfPfiib_param_2];
	ld.param.u32 	%r43, [_Z10sum_kernelPKfPfiib_param_3];
	ld.param.s8 	%rs1, [_Z10sum_kernelPKfPfiib_param_4];
	cvta.to.global.u64 	%rd1, %rd6;
	cvta.to.global.u64 	%rd2, %rd7;
	mov.u32 	%r44, %ctaid.x;
	mov.u32 	%r45, %ntid.x;
	mov.u32 	%r46, %tid.x;
	mad.lo.s32 	%r71, %r44, %r45, %r46;
	mov.u32 	%r47, %nctaid.x;
	mul.lo.s32 	%r2, %r45, %r47;
	setp.ge.s32 	%p1, %r71, %r42;
	@%p1 bra 	$L__BB0_37;
	setp.lt.s32 	%p2, %r43, 1;
	cvt.rn.f32.s32 	%f1, %r43;
	@%p2 bra 	$L__BB0_33;
	setp.ne.s16 	%p6, %rs1, 0;
	@%p6 bra 	$L__BB0_18;
	and.b32  	%r3, %r43, 15;
	add.s32 	%r4, %r3, -1;
	and.b32  	%r5, %r43, 7;
	add.s32 	%r6, %r5, -1;
	and.b32  	%r7, %r43, 2147483632;
	and.b32  	%r8, %r43, 3;
	neg.s32 	%r9, %r7;
	add.s64 	%rd3, %rd1, 32;
$L__BB0_4:
	setp.lt.u32 	%p17, %r43, 16;
	mul.lo.s32 	%r11, %r71, %r43;
	mov.f32 	%f163, 0f00000000;
	mov.b32 	%r63, 0;
	@%p17 bra 	$L__BB0_7;
	mov.f32 	%f163, 0f00000000;
	mov.u32 	%r60, %r11;
	mov.u32 	%r61, %r9;
$L__BB0_6:
	.pragma "nounroll";
	mul.wide.s32 	%rd21, %r60, 4;
	add.s64 	%rd22, %rd3, %rd21;
	ld.global.f32 	%f97, [%rd22+-32];
	add.f32 	%f98, %f163, %f97;
	ld.global.f32 	%f99, [%rd22+-28];
	add.f32 	%f100, %f98, %f99;
	ld.global.f32 	%f101, [%rd22+-24];
	add.f32 	%f102, %f100, %f101;
	ld.global.f32 	%f103, [%rd22+-20];
	add.f32 	%f104, %f102, %f103;
	ld.global.f32 	%f105, [%rd22+-16];
	add.f32 	%f106, %f104, %f105;
	ld.global.f32 	%f107, [%rd22+-12];
	add.f32 	%f108, %f106, %f107;
	ld.global.f32 	%f109, [%rd22+-8];
	add.f32 	%f110, %f108, %f109;
	ld.global.f32 	%f111, [%rd22+-4];
	add.f32 	%f112, %f110, %f111;
	ld.global.f32 	%f113, [%rd22];
	add.f32 	%f114, %f112, %f113;
	ld.global.f32 	%f115, [%rd22+4];
	add.f32 	%f116, %f114, %f115;
	ld.global.f32 	%f117, [%rd22+8];
	add.f32 	%f118, %f116, %f117;
	ld.global.f32 	%f119, [%rd22+12];
	add.f32 	%f120, %f118, %f119;
	ld.global.f32 	%f121, [%rd22+16];
	add.f32 	%f122, %f120, %f121;
	ld.global.f32 	%f123, [%rd22+20];
	add.f32 	%f124, %f122, %f123;
	ld.global.f32 	%f125, [%rd22+24];
	add.f32 	%f126, %f124, %f125;
	ld.global.f32 	%f127, [%rd22+28];
	add.f32 	%f163, %f126, %f127;
	add.s32 	%r61, %r61, 16;
	add.s32 	%r60, %r60, 16;
	setp.eq.s32 	%p18, %r61, 0;
	mov.u32 	%r63, %r7;
	@%p18 bra 	$L__BB0_7;
	bra.uni 	$L__BB0_6;
$L__BB0_7:
	setp.eq.s32 	%p19, %r3, 0;
	@%p19 bra 	$L__BB0_17;
	setp.lt.u32 	%p20, %r4, 7;
	@%p20 bra 	$L__BB0_10;
	add.s32 	%r56, %r63, %r11;
	mul.wide.s32 	%rd23, %r56, 4;
	add.s64 	%rd24, %rd1, %rd23;
	ld.global.f32 	%f129, [%rd24];
	add.f32 	%f130, %f163, %f129;
	ld.global.f32 	%f131, [%rd24+4];
	add.f32 	%f132, %f130, %f131;
	ld.global.f32 	%f133, [%rd24+8];
	add.f32 	%f134, %f132, %f133;
	ld.global.f32 	%f135, [%rd24+12];
	add.f32 	%f136, %f134, %f135;
	ld.global.f32 	%f137, [%rd24+16];
	add.f32 	%f138, %f136, %f137;
	ld.global.f32 	%f139, [%rd24+20];
	add.f32 	%f140, %f138, %f139;
	ld.global.f32 	%f141, [%rd24+24];
	add.f32 	%f142, %f140, %f141;
	ld.global.f32 	%f143, [%rd24+28];
	add.f32 	%f163, %f142, %f143;
	add.s32 	%r63, %r63, 8;
$L__BB0_10:
	setp.eq.s32 	%p21, %r5, 0;
	@%p21 bra 	$L__BB0_17;
	setp.lt.u32 	%p22, %r6, 3;
	@%p22 bra 	$L__BB0_13;
	add.s32 	%r57, %r63, %r11;
	mul.wide.s32 	%rd25, %r57, 4;
	add.s64 	%rd26, %rd1, %rd25;
	ld.global.f32 	%f145, [%rd26];
	add.f32 	%f146, %f163, %f145;
	ld.global.f32 	%f147, [%rd26+4];
	add.f32 	%f148, %f146, %f147;
	ld.global.f32 	%f149, [%rd26+8];
	add.f32 	%f150, %f148, %f149;
	ld.global.f32 	%f151, [%rd26+12];
	add.f32 	%f163, %f150, %f151;
	add.s32 	%r63, %r63, 4;
$L__BB0_13:
	setp.eq.s32 	%p23, %r8, 0;
	@%p23 bra 	$L__BB0_17;
	setp.eq.s32 	%p24, %r8, 1;
	add.s32 	%r58, %r63, %r11;
	mul.wide.s32 	%rd27, %r58, 4;
	add.s64 	%rd4, %rd1, %rd27;
	ld.global.f32 	%f152, [%rd4];
	add.f32 	%f163, %f163, %f152;
	@%p24 bra 	$L__BB0_17;
	setp.eq.s32 	%p25, %r8, 2;
	ld.global.f32 	%f153, [%rd4+4];
	add.f32 	%f163, %f163, %f153;
	@%p25 bra 	$L__BB0_17;
	ld.global.f32 	%f154, [%rd4+8];
	add.f32 	%f163, %f163, %f154;
$L__BB0_17:
	div.rn.f32 	%f155, %f163, %f1;
	mul.wide.s32 	%rd28, %r71, 4;
	add.s64 	%rd29, %rd2, %rd28;
	st.global.f32 	[%rd29], %f155;
	add.s32 	%r71, %r71, %r2;
	setp.lt.s32 	%p26, %r71, %r42;
	@%p26 bra 	$L__BB0_4;
	bra.uni 	$L__BB0_37;
$L__BB0_18:
	and.b32  	%r22, %r43, 15;
	add.s32 	%r23, %r22, -1;
	and.b32  	%r24, %r43, 7;
	add.s32 	%r25, %r24, -1;
	and.b32  	%r26, %r43, 2147483632;
	and.b32  	%r27, %r43, 3;
$L__BB0_19:
	setp.lt.u32 	%p7, %r43, 16;
	mul.lo.s32 	%r29, %r71, %r43;
	mov.f32 	%f171, 0f00000000;
	mov.b32 	%r68, 0;
	@%p7 bra 	$L__BB0_22;
	mov.f32 	%f171, 0f00000000;
	mov.b32 	%r66, 0;
$L__BB0_21:
	.pragma "nounroll";
	add.s32 	%r51, %r66, %r29;
	mul.wide.s32 	%rd12, %r51, 4;
	add.s64 	%rd13, %rd1, %rd12;
	ld.global.f32 	%f35, [%rd13];
	fma.rn.f32 	%f36, %f35, %f35, %f171;
	ld.global.f32 	%f37, [%rd13+4];
	fma.rn.f32 	%f38, %f37, %f37, %f36;
	ld.global.f32 	%f39, [%rd13+8];
	fma.rn.f32 	%f40, %f39, %f39, %f38;
	ld.global.f32 	%f41, [%rd13+12];
	fma.rn.f32 	%f42, %f41, %f41, %f40;
	ld.global.f32 	%f43, [%rd13+16];
	fma.rn.f32 	%f44, %f43, %f43, %f42;
	ld.global.f32 	%f45, [%rd13+20];
	fma.rn.f32 	%f46, %f45, %f45, %f44;
	ld.global.f32 	%f47, [%rd13+24];
	fma.rn.f32 	%f48, %f47, %f47, %f46;
	ld.global.f32 	%f49, [%rd13+28];
	fma.rn.f32 	%f50, %f49, %f49, %f48;
	ld.global.f32 	%f51, [%rd13+32];
	fma.rn.f32 	%f52, %f51, %f51, %f50;
	ld.global.f32 	%f53, [%rd13+36];
	fma.rn.f32 	%f54, %f53, %f53, %f52;
	ld.global.f32 	%f55, [%rd13+40];
	fma.rn.f32 	%f56, %f55, %f55, %f54;
	ld.global.f32 	%f57, [%rd13+44];
	fma.rn.f32 	%f58, %f57, %f57, %f56;
	ld.global.f32 	%f59, [%rd13+48];
	fma.rn.f32 	%f60, %f59, %f59, %f58;
	ld.global.f32 	%f61, [%rd13+52];
	fma.rn.f32 	%f62, %f61, %f61, %f60;
	ld.global.f32 	%f63, [%rd13+56];
	fma.rn.f32 	%f64, %f63, %f63, %f62;
	ld.global.f32 	%f65, [%rd13+60];
	fma.rn.f32 	%f171, %f65, %f65, %f64;
	add.s32 	%r66, %r66, 16;
	setp.eq.s32 	%p8, %r66, %r26;
	mov.u32 	%r68, %r26;
	@%p8 bra 	$L__BB0_22;
	bra.uni 	$L__BB0_21;
$L__BB0_22:
	setp.eq.s32 	%p9, %r22, 0;
	@%p9 bra 	$L__BB0_32;
	setp.lt.u32 	%p10, %r23, 7;
	@%p10 bra 	$L__BB0_25;
	add.s32 	%r52, %r68, %r29;
	mul.wide.s32 	%rd14, %r52, 4;
	add.s64 	%rd15, %rd1, %rd14;
	ld.global.f32 	%f67, [%rd15];
	fma.rn.f32 	%f68, %f67, %f67, %f171;
	ld.global.f32 	%f69, [%rd15+4];
	fma.rn.f32 	%f70, %f69, %f69, %f68;
	ld.global.f32 	%f71, [%rd15+8];
	fma.rn.f32 	%f72, %f71, %f71, %f70;
	ld.global.f32 	%f73, [%rd15+12];
	fma.rn.f32 	%f74, %f73, %f73, %f72;
	ld.global.f32 	%f75, [%rd15+16];
	fma.rn.f32 	%f76, %f75, %f75, %f74;
	ld.global.f32 	%f77, [%rd15+20];
	fma.rn.f32 	%f78, %f77, %f77, %f76;
	ld.global.f32 	%f79, [%rd15+24];
	fma.rn.f32 	%f80, %f79, %f79, %f78;
	ld.global.f32 	%f81, [%rd15+28];
	fma.rn.f32 	%f171, %f81, %f81, %f80;
	add.s32 	%r68, %r68, 8;
$L__BB0_25:
	setp.eq.s32 	%p11, %r24, 0;
	@%p11 bra 	$L__BB0_32;
	setp.lt.u32 	%p12, %r25, 3;
	@%p12 bra 	$L__BB0_28;
	add.s32 	%r53, %r68, %r29;
	mul.wide.s32 	%rd16, %r53, 4;
	add.s64 	%rd17, %rd1, %rd16;
	ld.global.f32 	%f83, [%rd17];
	fma.rn.f32 	%f84, %f83, %f83, %f171;
	ld.global.f32 	%f85, [%rd17+4];
	fma.rn.f32 	%f86, %f85, %f85, %f84;
	ld.global.f32 	%f87, [%rd17+8];
	fma.rn.f32 	%f88, %f87, %f87, %f86;
	ld.global.f32 	%f89, [%rd17+12];
	fma.rn.f32 	%f171, %f89, %f89, %f88;
	add.s32 	%r68, %r68, 4;
$L__BB0_28:
	setp.eq.s32 	%p13, %r27, 0;
	@%p13 bra 	$L__BB0_32;
	setp.eq.s32 	%p14, %r27, 1;
	add.s32 	%r54, %r68, %r29;
	mul.wide.s32 	%rd18, %r54, 4;
	add.s64 	%rd5, %rd1, %rd18;
	ld.global.f32 	%f90, [%rd5];
	fma.rn.f32 	%f171, %f90, %f90, %f171;
	@%p14 bra 	$L__BB0_32;
	setp.eq.s32 	%p15, %r27, 2;
	ld.global.f32 	%f91, [%rd5+4];
	fma.rn.f32 	%f171, %f91, %f91, %f171;
	@%p15 bra 	$L__BB0_32;
	ld.global.f32 	%f92, [%rd5+8];
	fma.rn.f32 	%f171, %f92, %f92, %f171;
$L__BB0_32:
	sqrt.rn.f32 	%f93, %f171;
	mul.wide.s32 	%rd19, %r71, 4;
	add.s64 	%rd20, %rd2, %rd19;
	st.global.f32 	[%rd20], %f93;
	add.s32 	%r71, %r71, %r2;
	setp.lt.s32 	%p16, %r71, %r42;
	@%p16 bra 	$L__BB0_19;
	bra.uni 	$L__BB0_37;
$L__BB0_33:
	setp.eq.s16 	%p3, %rs1, 0;
	@%p3 bra 	$L__BB0_34;
	bra.uni 	$L__BB0_36;
$L__BB0_34:
	mov.f32 	%f31, 0f00000000;
	div.rn.f32 	%f30, %f31, %f1;
$L__BB0_35:
	mul.wide.s32 	%rd10, %r71, 4;
	add.s64 	%rd11, %rd2, %rd10;
	st.global.f32 	[%rd11], %f30;
	add.s32 	%r71, %r71, %r2;
	setp.lt.s32 	%p5, %r71, %r42;
	@%p5 bra 	$L__BB0_35;
	bra.uni 	$L__BB0_37;
$L__BB0_36:
	mul.wide.s32 	%rd8, %r71, 4;
	add.s64 	%rd9, %rd2, %rd8;
	mov.b32 	%r48, 0;
	st.global.u32 	[%rd9], %r48;
	add.s32 	%r71, %r71, %r2;
	setp.lt.s32 	%p4, %r71, %r42;
	@%p4 bra 	$L__BB0_36;
$L__BB0_37:
	ret;

}
	// .globl	_Z15mean_sub_kernelPfS_ii
.visible .entry _Z15mean_sub_kernelPfS_ii(
	.param .u64 .ptr .align 1 _Z15mean_sub_kernelPfS_ii_param_0,
	.param .u64 .ptr .align 1 _Z15mean_sub_kernelPfS_ii_param_1,
	.param .u32 _Z15mean_sub_kernelPfS_ii_param_2,
	.param .u32 _Z15mean_sub_kernelPfS_ii_param_3
)
{
	.reg .pred 	%p<7>;
	.reg .b32 	%r<40>;
	.reg .b32 	%f<16>;
	.reg .b64 	%rd<23>;

	ld.param.u64 	%rd3, [_Z15mean_sub_kernelPfS_ii_param_0];
	ld.param.u64 	%rd4, [_Z15mean_sub_kernelPfS_ii_param_1];
	ld.param.u32 	%r14, [_Z15mean_sub_kernelPfS_ii_param_2];
	ld.param.u32 	%r13, [_Z15mean_sub_kernelPfS_ii_param_3];
	cvta.to.global.u64 	%rd1, %rd3;
	cvta.to.global.u64 	%rd2, %rd4;
	mov.u32 	%r15, %ctaid.x;
	mov.u32 	%r16, %ntid.x;
	mov.u32 	%r17, %tid.x;
	mad.lo.s32 	%r38, %r15, %r16, %r17;
	mov.u32 	%r18, %nctaid.x;
	mul.lo.s32 	%r2, %r16, %r18;
	mul.lo.s32 	%r3, %r13, %r14;
	setp.ge.s32 	%p1, %r38, %r3;
	@%p1 bra 	$L__BB1_7;
	add.s32 	%r19, %r38, %r2;
	max.s32 	%r20, %r3, %r19;
	setp.lt.s32 	%p2, %r19, %r3;
	selp.u32 	%r21, 1, 0, %p2;
	add.s32 	%r22, %r19, %r21;
	sub.s32 	%r23, %r20, %r22;
	div.u32 	%r24, %r23, %r2;
	add.s32 	%r4, %r24, %r21;
	and.b32  	%r25, %r4, 3;
	setp.eq.s32 	%p3, %r25, 3;
	@%p3 bra 	$L__BB1_4;
	add.s32 	%r26, %r4, 1;
	and.b32  	%r27, %r26, 3;
	neg.s32 	%r36, %r27;
$L__BB1_3:
	.pragma "nounroll";
	mul.wide.s32 	%rd5, %r38, 4;
	add.s64 	%rd6, %rd1, %rd5;
	div.s32 	%r28, %r38, %r13;
	mul.wide.s32 	%rd7, %r28, 4;
	add.s64 	%rd8, %rd2, %rd7;
	ld.global.f32 	%f1, [%rd8];
	ld.global.f32 	%f2, [%rd6];
	sub.f32 	%f3, %f2, %f1;
	st.global.f32 	[%rd6], %f3;
	add.s32 	%r38, %r38, %r2;
	add.s32 	%r36, %r36, 1;
	setp.ne.s32 	%p4, %r36, 0;
	@%p4 bra 	$L__BB1_3;
$L__BB1_4:
	setp.lt.u32 	%p5, %r4, 3;
	@%p5 bra 	$L__BB1_7;
	mul.wide.s32 	%rd15, %r2, 4;
$L__BB1_6:
	div.s32 	%r29, %r38, %r13;
	mul.wide.s32 	%rd9, %r29, 4;
	add.s64 	%rd10, %rd2, %rd9;
	ld.global.f32 	%f4, [%rd10];
	mul.wide.s32 	%rd11, %r38, 4;
	add.s64 	%rd12, %rd1, %rd11;
	ld.global.f32 	%f5, [%rd12];
	sub.f32 	%f6, %f5, %f4;
	st.global.f32 	[%rd12], %f6;
	add.s32 	%r30, %r38, %r2;
	div.s32 	%r31, %r30, %r13;
	mul.wide.s32 	%rd13, %r31, 4;
	add.s64 	%rd14, %rd2, %rd13;
	ld.global.f32 	%f7, [%rd14];
	add.s64 	%rd16, %rd12, %rd15;
	ld.global.f32 	%f8, [%rd16];
	sub.f32 	%f9, %f8, %f7;
	st.global.f32 	[%rd16], %f9;
	add.s32 	%r32, %r30, %r2;
	div.s32 	%r33, %r32, %r13;
	mul.wide.s32 	%rd17, %r33, 4;
	add.s64 	%rd18, %rd2, %rd17;
	ld.global.f32 	%f10, [%rd18];
	add.s64 	%rd19, %rd16, %rd15;
	ld.global.f32 	%f11, [%rd19];
	sub.f32 	%f12, %f11, %f10;
	st.global.f32 	[%rd19], %f12;
	add.s32 	%r34, %r32, %r2;
	div.s32 	%r35, %r34, %r13;
	mul.wide.s32 	%rd20, %r35, 4;
	add.s64 	%rd21, %rd2, %rd20;
	ld.global.f32 	%f13, [%rd21];
	add.s64 	%rd22, %rd19, %rd15;
	ld.global.f32 	%f14, [%rd22];
	sub.f32 	%f15, %f14, %f13;
	st.global.f32 	[%rd22], %f15;
	add.s32 	%r38, %r34, %r2;
	setp.lt.s32 	%p6, %r38, %r3;
	@%p6 bra 	$L__BB1_6;
$L__BB1_7:
	ret;

}
	// .globl	_Z15sqrt_div_kernelPfPKfii
.visible .entry _Z15sqrt_div_kernelPfPKfii(
	.param .u64 .ptr .align 1 _Z15sqrt_div_kernelPfPKfii_param_0,
	.param .u64 .ptr .align 1 _Z15sqrt_div_kernelPfPKfii_param_1,
	.param .u32 _Z15sqrt_div_kernelPfPKfii_param_2,
	.param .u32 _Z15sqrt_div_kernelPfPKfii_param_3
)
{
	.reg .pred 	%p<7>;
	.reg .b32 	%r<40>;
	.reg .b32 	%f<16>;
	.reg .b64 	%rd<23>;

	ld.param.u64 	%rd3, [_Z15sqrt_div_kernelPfPKfii_param_0];
	ld.param.u64 	%rd4, [_Z15sqrt_div_kernelPfPKfii_param_1];
	ld.param.u32 	%r14, [_Z15sqrt_div_kernelPfPKfii_param_2];
	ld.param.u32 	%r13, [_Z15sqrt_div_kernelPfPKfii_param_3];
	cvta.to.global.u64 	%rd1, %rd4;
	cvta.to.global.u64 	%rd2, %rd3;
	mov.u32 	%r15, %ctaid.x;
	mov.u32 	%r16, %ntid.x;
	mov.u32 	%r17, %tid.x;
	mad.lo.s32 	%r38, %r15, %r16, %r17;
	mov.u32 	%r18, %nctaid.x;
	mul.lo.s32 	%r2, %r16, %r18;
	mul.lo.s32 	%r3, %r13, %r14;
	setp.ge.s32 	%p1, %r38, %r3;
	@%p1 bra 	$L__BB2_7;
	add.s32 	%r19, %r38, %r2;
	max.s32 	%r20, %r3, %r19;
	setp.lt.s32 	%p2, %r19, %r3;
	selp.u32 	%r21, 1, 0, %p2;
	add.s32 	%r22, %r19, %r21;
	sub.s32 	%r23, %r20, %r22;
	div.u32 	%r24, %r23, %r2;
	add.s32 	%r4, %r24, %r21;
	and.b32  	%r25, %r4, 3;
	setp.eq.s32 	%p3, %r25, 3;
	@%p3 bra 	$L__BB2_4;
	add.s32 	%r26, %r4, 1;
	and.b32  	%r27, %r26, 3;
	neg.s32 	%r36, %r27;
$L__BB2_3:
	.pragma "nounroll";
	mul.wide.s32 	%rd5, %r38, 4;
	add.s64 	%rd6, %rd2, %rd5;
	div.s32 	%r28, %r38, %r13;
	ld.global.f32 	%f1, [%rd6];
	mul.wide.s32 	%rd7, %r28, 4;
	add.s64 	%rd8, %rd1, %rd7;
	ld.global.f32 	%f2, [%rd8];
	div.rn.f32 	%f3, %f1, %f2;
	st.global.f32 	[%rd6], %f3;
	add.s32 	%r38, %r38, %r2;
	add.s32 	%r36, %r36, 1;
	setp.ne.s32 	%p4, %r36, 0;
	@%p4 bra 	$L__BB2_3;
$L__BB2_4:
	setp.lt.u32 	%p5, %r4, 3;
	@%p5 bra 	$L__BB2_7;
	mul.wide.s32 	%rd13, %r2, 4;
$L__BB2_6:
	div.s32 	%r29, %r38, %r13;
	mul.wide.s32 	%rd9, %r38, 4;
	add.s64 	%rd10, %rd2, %rd9;
	ld.global.f32 	%f4, [%rd10];
	mul.wide.s32 	%rd11, %r29, 4;
	add.s64 	%rd12, %rd1, %rd11;
	ld.global.f32 	%f5, [%rd12];
	div.rn.f32 	%f6, %f4, %f5;
	st.global.f32 	[%rd10], %f6;
	add.s32 	%r30, %r38, %r2;
	div.s32 	%r31, %r30, %r13;
	add.s64 	%rd14, %rd10, %rd13;
	ld.global.f32 	%f7, [%rd14];
	mul.wide.s32 	%rd15, %r31, 4;
	add.s64 	%rd16, %rd1, %rd15;
	ld.global.f32 	%f8, [%rd16];
	div.rn.f32 	%f9, %f7, %f8;
	st.global.f32 	[%rd14], %f9;
	add.s32 	%r32, %r30, %r2;
	div.s32 	%r33, %r32, %r13;
	add.s64 	%rd17, %rd14, %rd13;
	ld.global.f32 	%f10, [%rd17];
	mul.wide.s32 	%rd18, %r33, 4;
	add.s64 	%rd19, %rd1, %rd18;
	ld.global.f32 	%f11, [%rd19];
	div.rn.f32 	%f12, %f10, %f11;
	st.global.f32 	[%rd17], %f12;
	add.s32 	%r34, %r32, %r2;
	div.s32 	%r35, %r34, %r13;
	add.s64 	%rd20, %rd17, %rd13;
	ld.global.f32 	%f13, [%rd20];
	mul.wide.s32 	%rd21, %r35, 4;
	add.s64 	%rd22, %rd1, %rd21;
	ld.global.f32 	%f14, [%rd22];
	div.rn.f32 	%f15, %f13, %f14;
	st.global.f32 	[%rd20], %f15;
	add.s32 	%r38, %r34, %r2;
	setp.lt.s32 	%p6, %r38, %r3;
	@%p6 bra 	$L__BB2_6;
$L__BB2_7:
	ret;

}
	// .globl	_Z14transpose_copyPfS_ii
.visible .entry _Z14transpose_copyPfS_ii(
	.param .u64 .ptr .align 1 _Z14transpose_copyPfS_ii_param_0,
	.param .u64 .ptr .align 1 _Z14transpose_copyPfS_ii_param_1,
	.param .u32 _Z14transpose_copyPfS_ii_param_2,
	.param .u32 _Z14transpose_copyPfS_ii_param_3
)
{
	.reg .pred 	%p<7>;
	.reg .b32 	%r<55>;
	.reg .b32 	%f<6>;
	.reg .b64 	%rd<23>;

	ld.param.u64 	%rd3, [_Z14transpose_copyPfS_ii_param_0];
	ld.param.u64 	%rd4, [_Z14transpose_copyPfS_ii_param_1];
	ld.param.u32 	%r13, [_Z14transpose_copyPfS_ii_param_2];
	ld.param.u32 	%r14, [_Z14transpose_copyPfS_ii_param_3];
	cvta.to.global.u64 	%rd1, %rd4;
	cvta.to.global.u64 	%rd2, %rd3;
	mov.u32 	%r15, %ctaid.x;
	mov.u32 	%r16, %ntid.x;
	mov.u32 	%r17, %tid.x;
	mad.lo.s32 	%r53, %r15, %r16, %r17;
	mov.u32 	%r18, %nctaid.x;
	mul.lo.s32 	%r2, %r16, %r18;
	mul.lo.s32 	%r3, %r14, %r13;
	setp.ge.s32 	%p1, %r53, %r3;
	@%p1 bra 	$L__BB3_7;
	add.s32 	%r19, %r53, %r2;
	max.s32 	%r20, %r3, %r19;
	setp.lt.s32 	%p2, %r19, %r3;
	selp.u32 	%r21, 1, 0, %p2;
	add.s32 	%r22, %r19, %r21;
	sub.s32 	%r23, %r20, %r22;
	div.u32 	%r24, %r23, %r2;
	add.s32 	%r4, %r24, %r21;
	and.b32  	%r25, %r4, 3;
	setp.eq.s32 	%p3, %r25, 3;
	@%p3 bra 	$L__BB3_4;
	add.s32 	%r26, %r4, 1;
	and.b32  	%r27, %r26, 3;
	neg.s32 	%r51, %r27;
$L__BB3_3:
	.pragma "nounroll";
	mul.wide.s32 	%rd5, %r53, 4;
	add.s64 	%rd6, %rd2, %rd5;
	div.s32 	%r28, %r53, %r14;
	mul.lo.s32 	%r29, %r28, %r14;
	sub.s32 	%r30, %r53, %r29;
	ld.global.f32 	%f1, [%rd6];
	mad.lo.s32 	%r31, %r30, %r13, %r28;
	mul.wide.s32 	%rd7, %r31, 4;
	add.s64 	%rd8, %rd1, %rd7;
	st.global.f32 	[%rd8], %f1;
	add.s32 	%r53, %r53, %r2;
	add.s32 	%r51, %r51, 1;
	setp.ne.s32 	%p4, %r51, 0;
	@%p4 bra 	$L__BB3_3;
$L__BB3_4:
	setp.lt.u32 	%p5, %r4, 3;
	@%p5 bra 	$L__BB3_7;
	mul.wide.s32 	%rd13, %r2, 4;
$L__BB3_6:
	div.s32 	%r32, %r53, %r14;
	mul.lo.s32 	%r33, %r32, %r14;
	sub.s32 	%r34, %r53, %r33;
	mul.wide.s32 	%rd9, %r53, 4;
	add.s64 	%rd10, %rd2, %rd9;
	ld.global.f32 	%f2, [%rd10];
	mad.lo.s32 	%r35, %r34, %r13, %r32;
	mul.wide.s32 	%rd11, %r35, 4;
	add.s64 	%rd12, %rd1, %rd11;
	st.global.f32 	[%rd12], %f2;
	add.s32 	%r36, %r53, %r2;
	div.s32 	%r37, %r36, %r14;
	mul.lo.s32 	%r38, %r37, %r14;
	sub.s32 	%r39, %r36, %r38;
	add.s64 	%rd14, %rd10, %rd13;
	ld.global.f32 	%f3, [%rd14];
	mad.lo.s32 	%r40, %r39, %r13, %r37;
	mul.wide.s32 	%rd15, %r40, 4;
	add.s64 	%rd16, %rd1, %rd15;
	st.global.f32 	[%rd16], %f3;
	add.s32 	%r41, %r36, %r2;
	div.s32 	%r42, %r41, %r14;
	mul.lo.s32 	%r43, %r42, %r14;
	sub.s32 	%r44, %r41, %r43;
	add.s64 	%rd17, %rd14, %rd13;
	ld.global.f32 	%f4, [%rd17];
	mad.lo.s32 	%r45, %r44, %r13, %r42;
	mul.wide.s32 	%rd18, %r45, 4;
	add.s64 	%rd19, %rd1, %rd18;
	st.global.f32 	[%rd19], %f4;
	add.s32 	%r46, %r41, %r2;
	div.s32 	%r47, %r46, %r14;
	mul.lo.s32 	%r48, %r47, %r14;
	sub.s32 	%r49, %r46, %r48;
	add.s64 	%rd20, %rd17, %rd13;
	ld.global.f32 	%f5, [%rd20];
	mad.lo.s32 	%r50, %r49, %r13, %r47;
	mul.wide.s32 	%rd21, %r50, 4;
	add.s64 	%rd22, %rd1, %rd21;
	st.global.f32 	[%rd22], %f5;
	add.s32 	%r53, %r46, %r2;
	setp.lt.s32 	%p6, %r53, %r3;
	@%p6 bra 	$L__BB3_6;
$L__BB3_7:
	ret;

}
	// .globl	_Z23matmul_transpose_kernelPfS_ii
.visible .entry _Z23matmul_transpose_kernelPfS_ii(
	.param .u64 .ptr .align 1 _Z23matmul_transpose_kernelPfS_ii_param_0,
	.param .u64 .ptr .align 1 _Z23matmul_transpose_kernelPfS_ii_param_1,
	.param .u32 _Z23matmul_transpose_kernelPfS_ii_param_2,
	.param .u32 _Z23matmul_transpose_kernelPfS_ii_param_3
)
{
	.reg .pred 	%p<225>;
	.reg .b32 	%r<1032>;
	.reg .b32 	%f<1676>;
	.reg .b64 	%rd<564>;

	ld.param.u32 	%r16, [_Z23matmul_transpose_kernelPfS_ii_param_2];
	mov.u32 	%r17, %ctaid.x;
	mov.u32 	%r18, %ntid.x;
	mov.u32 	%r19, %tid.x;
	mad.lo.s32 	%r20, %r17, %r18, %r19;
	shl.b32 	%r1, %r20, 3;
	mov.u32 	%r21, %ctaid.y;
	mov.u32 	%r22, %ntid.y;
	mov.u32 	%r23, %tid.y;
	mad.lo.s32 	%r24, %r21, %r22, %r23;
	shl.b32 	%r2, %r24, 3;
	max.s32 	%r26, %r1, %r2;
	setp.ge.s32 	%p2, %r26, %r16;
	@%p2 bra 	$L__BB4_246;
	setp.gt.s32 	%p3, %r1, %r2;
	mov.f32 	%f1548, 0f00000000;
	mov.f32 	%f1549, %f1548;
	mov.f32 	%f1550, %f1548;
	mov.f32 	%f1551, %f1548;
	mov.f32 	%f1552, %f1548;
	mov.f32 	%f1553, %f1548;
	mov.f32 	%f1554, %f1548;
	mov.f32 	%f1555, %f1548;
	mov.f32 	%f1556, %f1548;
	mov.f32 	%f1557, %f1548;
	mov.f32 	%f1558, %f1548;
	mov.f32 	%f1559, %f1548;
	mov.f32 	%f1560, %f1548;
	mov.f32 	%f1561, %f1548;
	mov.f32 	%f1562, %f1548;
	mov.f32 	%f1563, %f1548;
	mov.f32 	%f1564, %f1548;
	mov.f32 	%f1565, %f1548;
	mov.f32 	%f1566, %f1548;
	mov.f32 	%f1567, %f1548;
	mov.f32 	%f1568, %f1548;
	mov.f32 	%f1569, %f1548;
	mov.f32 	%f1570, %f1548;
	mov.f32 	%f1571, %f1548;
	mov.f32 	%f1572, %f1548;
	mov.f32 	%f1573, %f1548;
	mov.f32 	%f1574, %f1548;
	mov.f32 	%f1575, %f1548;
	mov.f32 	%f1576, %f1548;
	mov.f32 	%f1577, %f1548;
	mov.f32 	%f1578, %f1548;
	mov.f32 	%f1579, %f1548;
	mov.f32 	%f1580, %f1548;
	mov.f32 	%f1581, %f1548;
	mov.f32 	%f1582, %f1548;
	mov.f32 	%f1583, %f1548;
	mov.f32 	%f1584, %f1548;
	mov.f32 	%f1585, %f1548;
	mov.f32 	%f1586, %f1548;
	mov.f32 	%f1587, %f1548;
	mov.f32 	%f1588, %f1548;
	mov.f32 	%f1589, %f1548;
	mov.f32 	%f1590, %f1548;
	mov.f32 	%f1591, %f1548;
	mov.f32 	%f1592, %f1548;
	mov.f32 	%f1593, %f1548;
	mov.f32 	%f1594, %f1548;
	mov.f32 	%f1595, %f1548;
	mov.f32 	%f1596, %f1548;
	mov.f32 	%f1597, %f1548;
	mov.f32 	%f1598, %f1548;
	mov.f32 	%f1599, %f1548;
	mov.f32 	%f1600, %f1548;
	mov.f32 	%f1601, %f1548;
	mov.f32 	%f1602, %f1548;
	mov.f32 	%f1603, %f1548;
	mov.f32 	%f1604, %f1548;
	mov.f32 	%f1605, %f1548;
	mov.f32 	%f1606, %f1548;
	mov.f32 	%f1607, %f1548;
	mov.f32 	%f1608, %f1548;
	mov.f32 	%f1609, %f1548;
	mov.f32 	%f1610, %f1548;
	mov.f32 	%f1611, %f1548;
	@%p3 bra 	$L__BB4_167;
	ld.param.u32 	%r1028, [_Z23matmul_transpose_kernelPfS_ii_param_3];
	and.b32  	%r27, %r1028, 3;
	cvt.u64.u32 	%rd24, %r27;
	cvt.s64.s32 	%rd25, %r1028;
	sub.s64 	%rd26, %rd25, %rd24;
	setp.eq.s64 	%p4, %rd26, 0;
	mov.f32 	%f1548, 0f00000000;
	@%p4 bra 	$L__BB4_85;
	mov.b64 	%rd561, 0;
	mov.f32 	%f1548, 0f00000000;
	sub.s32 	%r33, %r16, %r1;
	sub.s32 	%r39, %r16, %r2;
	cvt.u64.u32 	%rd28, %r16;
	cvt.s64.s32 	%rd30, %r1;
	mul.wide.u32 	%rd35, %r16, 4;
	mov.f32 	%f1549, %f1548;
	mov.f32 	%f1550, %f1548;
	mov.f32 	%f1551, %f1548;
	mov.f32 	%f1552, %f1548;
	mov.f32 	%f1553, %f1548;
	mov.f32 	%f1554, %f1548;
	mov.f32 	%f1555, %f1548;
	mov.f32 	%f1556, %f1548;
	mov.f32 	%f1557, %f1548;
	mov.f32 	%f1558, %f1548;
	mov.f32 	%f1559, %f1548;
	mov.f32 	%f1560, %f1548;
	mov.f32 	%f1561, %f1548;
	mov.f32 	%f1562, %f1548;
	mov.f32 	%f1563, %f1548;
	mov.f32 	%f1564, %f1548;
	mov.f32 	%f1565, %f1548;
	mov.f32 	%f1566, %f1548;
	mov.f32 	%f1567, %f1548;
	mov.f32 	%f1568, %f1548;
	mov.f32 	%f1569, %f1548;
	mov.f32 	%f1570, %f1548;
	mov.f32 	%f1571, %f1548;
	mov.f32 	%f1572, %f1548;
	mov.f32 	%f1573, %f1548;
	mov.f32 	%f1574, %f1548;
	mov.f32 	%f1575, %f1548;
	mov.f32 	%f1576, %f1548;
	mov.f32 	%f1577, %f1548;
	mov.f32 	%f1578, %f1548;
	mov.f32 	%f1579, %f1548;
	mov.f32 	%f1580, %f1548;
	mov.f32 	%f1581, %f1548;
	mov.f32 	%f1582, %f1548;
	mov.f32 	%f1583, %f1548;
	mov.f32 	%f1584, %f1548;
	mov.f32 	%f1585, %f1548;
	mov.f32 	%f1586, %f1548;
	mov.f32 	%f1587, %f1548;
	mov.f32 	%f1588, %f1548;
	mov.f32 	%f1589, %f1548;
	mov.f32 	%f1590, %f1548;
	mov.f32 	%f1591, %f1548;
	mov.f32 	%f1592, %f1548;
	mov.f32 	%f1593, %f1548;
	mov.f32 	%f1594, %f1548;
	mov.f32 	%f1595, %f1548;
	mov.f32 	%f1596, %f1548;
	mov.f32 	%f1597, %f1548;
	mov.f32 	%f1598, %f1548;
	mov.f32 	%f1599, %f1548;
	mov.f32 	%f1600, %f1548;
	mov.f32 	%f1601, %f1548;
	mov.f32 	%f1602, %f1548;
	mov.f32 	%f1603, %f1548;
	mov.f32 	%f1604, %f1548;
	mov.f32 	%f1605, %f1548;
	mov.f32 	%f1606, %f1548;
	mov.f32 	%f1607, %f1548;
	mov.f32 	%f1608, %f1548;
	mov.f32 	%f1609, %f1548;
	mov.f32 	%f1610, %f1548;
	mov.f32 	%f1611, %f1548;
$L__BB4_4:
	setp.eq.s32 	%p5, %r33, 0;
	@%p5 bra 	$L__BB4_84;
	ld.param.u64 	%rd550, [_Z23matmul_transpose_kernelPfS_ii_param_0];
	setp.eq.s32 	%p6, %r39, 0;
	mul.lo.s64 	%rd29, %rd561, %rd28;
	add.s64 	%rd31, %rd29, %rd30;
	cvta.to.global.u64 	%rd32, %rd550;
	shl.b64 	%rd33, %rd31, 2;
	add.s64 	%rd34, %rd32, %rd33;
	ld.global.f32 	%f129, [%rd34];
	add.s64 	%rd36, %rd34, %rd35;
	ld.global.f32 	%f130, [%rd36];
	add.s64 	%rd37, %rd36, %rd35;
	ld.global.f32 	%f131, [%rd37];
	add.s64 	%rd38, %rd37, %rd35;
	ld.global.f32 	%f132, [%rd38];
	cvt.u64.u32 	%rd39, %r2;
	add.s64 	%rd40, %rd29, %rd39;
	shl.b64 	%rd41, %rd40, 2;
	add.s64 	%rd4, %rd32, %rd41;
	@%p6 bra 	$L__BB4_14;
	setp.eq.s32 	%p7, %r39, 1;
	ld.global.f32 	%f668, [%rd4];
	fma.rn.f32 	%f669, %f129, %f668, %f1611;
	mul.wide.u32 	%rd42, %r16, 4;
	add.s64 	%rd43, %rd4, %rd42;
	ld.global.f32 	%f670, [%rd43];
	fma.rn.f32 	%f671, %f130, %f670, %f669;
	add.s64 	%rd44, %rd43, %rd42;
	ld.global.f32 	%f672, [%rd44];
	fma.rn.f32 	%f673, %f131, %f672, %f671;
	add.s64 	%rd45, %rd44, %rd42;
	ld.global.f32 	%f674, [%rd45];
	fma.rn.f32 	%f1611, %f132, %f674, %f673;
	@%p7 bra 	$L__BB4_14;
	setp.eq.s32 	%p8, %r39, 2;
	ld.global.f32 	%f675, [%rd4+4];
	fma.rn.f32 	%f676, %f129, %f675, %f1610;
	mul.wide.u32 	%rd46, %r16, 4;
	add.s64 	%rd47, %rd4, %rd46;
	ld.global.f32 	%f677, [%rd47+4];
	fma.rn.f32 	%f678, %f130, %f677, %f676;
	add.s64 	%rd48, %rd47, %rd46;
	ld.global.f32 	%f679, [%rd48+4];
	fma.rn.f32 	%f680, %f131, %f679, %f678;
	add.s64 	%rd49, %rd48, %rd46;
	ld.global.f32 	%f681, [%rd49+4];
	fma.rn.f32 	%f1610, %f132, %f681, %f680;
	@%p8 bra 	$L__BB4_14;
	setp.eq.s32 	%p9, %r39, 3;
	ld.global.f32 	%f682, [%rd4+8];
	fma.rn.f32 	%f683, %f129, %f682, %f1609;
	mul.wide.u32 	%rd50, %r16, 4;
	add.s64 	%rd51, %rd4, %rd50;
	ld.global.f32 	%f684, [%rd51+8];
	fma.rn.f32 	%f685, %f130, %f684, %f683;
	add.s64 	%rd52, %rd51, %rd50;
	ld.global.f32 	%f686, [%rd52+8];
	fma.rn.f32 	%f687, %f131, %f686, %f685;
	add.s64 	%rd53, %rd52, %rd50;
	ld.global.f32 	%f688, [%rd53+8];
	fma.rn.f32 	%f1609, %f132, %f688, %f687;
	@%p9 bra 	$L__BB4_14;
	setp.eq.s32 	%p10, %r39, 4;
	ld.global.f32 	%f689, [%rd4+12];
	fma.rn.f32 	%f690, %f129, %f689, %f1608;
	mul.wide.u32 	%rd54, %r16, 4;
	add.s64 	%rd55, %rd4, %rd54;
	ld.global.f32 	%f691, [%rd55+12];
	fma.rn.f32 	%f692, %f130, %f691, %f690;
	add.s64 	%rd56, %rd55, %rd54;
	ld.global.f32 	%f693, [%rd56+12];
	fma.rn.f32 	%f694, %f131, %f693, %f692;
	add.s64 	%rd57, %rd56, %rd54;
	ld.global.f32 	%f695, [%rd57+12];
	fma.rn.f32 	%f1608, %f132, %f695, %f694;
	@%p10 bra 	$L__BB4_14;
	setp.eq.s32 	%p11, %r39, 5;
	ld.global.f32 	%f696, [%rd4+16];
	fma.rn.f32 	%f697, %f129, %f696, %f1607;
	mul.wide.u32 	%rd58, %r16, 4;
	add.s64 	%rd59, %rd4, %rd58;
	ld.global.f32 	%f698, [%rd59+16];
	fma.rn.f32 	%f699, %f130, %f698, %f697;
	add.s64 	%rd60, %rd59, %rd58;
	ld.global.f32 	%f700, [%rd60+16];
	fma.rn.f32 	%f701, %f131, %f700, %f699;
	add.s64 	%rd61, %rd60, %rd58;
	ld.global.f32 	%f702, [%rd61+16];
	fma.rn.f32 	%f1607, %f132, %f702, %f701;
	@%p11 bra 	$L__BB4_14;
	setp.eq.s32 	%p12, %r39, 6;
	ld.global.f32 	%f703, [%rd4+20];
	fma.rn.f32 	%f704, %f129, %f703, %f1606;
	mul.wide.u32 	%rd62, %r16, 4;
	add.s64 	%rd63, %rd4, %rd62;
	ld.global.f32 	%f705, [%rd63+20];
	fma.rn.f32 	%f706, %f130, %f705, %f704;
	add.s64 	%rd64, %rd63, %rd62;
	ld.global.f32 	%f707, [%rd64+20];
	fma.rn.f32 	%f708, %f131, %f707, %f706;
	add.s64 	%rd65, %rd64, %rd62;
	ld.global.f32 	%f709, [%rd65+20];
	fma.rn.f32 	%f1606, %f132, %f709, %f708;
	@%p12 bra 	$L__BB4_14;
	setp.eq.s32 	%p13, %r39, 7;
	ld.global.f32 	%f710, [%rd4+24];
	fma.rn.f32 	%f711, %f129, %f710, %f1605;
	mul.wide.u32 	%rd66, %r16, 4;
	add.s64 	%rd67, %rd4, %rd66;
	ld.global.f32 	%f712, [%rd67+24];
	fma.rn.f32 	%f713, %f130, %f712, %f711;
	add.s64 	%rd68, %rd67, %rd66;
	ld.global.f32 	%f714, [%rd68+24];
	fma.rn.f32 	%f715, %f131, %f714, %f713;
	add.s64 	%rd69, %rd68, %rd66;
	ld.global.f32 	%f716, [%rd69+24];
	fma.rn.f32 	%f1605, %f132, %f716, %f715;
	@%p13 bra 	$L__BB4_14;
	ld.global.f32 	%f717, [%rd4+28];
	fma.rn.f32 	%f718, %f129, %f717, %f1604;
	mul.wide.u32 	%rd70, %r16, 4;
	add.s64 	%rd71, %rd4, %rd70;
	ld.global.f32 	%f719, [%rd71+28];
	fma.rn.f32 	%f720, %f130, %f719, %f718;
	add.s64 	%rd72, %rd71, %rd70;
	ld.global.f32 	%f721, [%rd72+28];
	fma.rn.f32 	%f722, %f131, %f721, %f720;
	add.s64 	%rd73, %rd72, %rd70;
	ld.global.f32 	%f723, [%rd73+28];
	fma.rn.f32 	%f1604, %f132, %f723, %f722;
$L__BB4_14:
	setp.eq.s32 	%p14, %r33, 1;
	@%p14 bra 	$L__BB4_84;
	ld.param.u64 	%rd551, [_Z23matmul_transpose_kernelPfS_ii_param_0];
	cvta.to.global.u64 	%rd74, %rd551;
	cvt.u64.u32 	%rd75, %r16;
	cvt.s64.s32 	%rd76, %r1;
	mad.lo.s64 	%rd77, %rd561, %rd75, %rd76;
	shl.b64 	%rd78, %rd77, 2;
	add.s64 	%rd79, %rd74, %rd78;
	ld.global.f32 	%f149, [%rd79+4];
	mul.wide.u32 	%rd80, %r16, 4;
	add.s64 	%rd81, %rd79, %rd80;
	ld.global.f32 	%f150, [%rd81+4];
	add.s64 	%rd82, %rd81, %rd80;
	ld.global.f32 	%f151, [%rd82+4];
	add.s64 	%rd83, %rd82, %rd80;
	ld.global.f32 	%f152, [%rd83+4];
	@%p6 bra 	$L__BB4_24;
	setp.eq.s32 	%p16, %r39, 1;
	ld.global.f32 	%f724, [%rd4];
	fma.rn.f32 	%f725, %f149, %f724, %f1603;
	mul.wide.u32 	%rd84, %r16, 4;
	add.s64 	%rd85, %rd4, %rd84;
	ld.global.f32 	%f726, [%rd85];
	fma.rn.f32 	%f727, %f150, %f726, %f725;
	add.s64 	%rd86, %rd85, %rd84;
	ld.global.f32 	%f728, [%rd86];
	fma.rn.f32 	%f729, %f151, %f728, %f727;
	add.s64 	%rd87, %rd86, %rd84;
	ld.global.f32 	%f730, [%rd87];
	fma.rn.f32 	%f1603, %f152, %f730, %f729;
	@%p16 bra 	$L__BB4_24;
	setp.eq.s32 	%p17, %r39, 2;
	ld.global.f32 	%f731, [%rd4+4];
	fma.rn.f32 	%f732, %f149, %f731, %f1602;
	mul.wide.u32 	%rd88, %r16, 4;
	add.s64 	%rd89, %rd4, %rd88;
	ld.global.f32 	%f733, [%rd89+4];
	fma.rn.f32 	%f734, %f150, %f733, %f732;
	add.s64 	%rd90, %rd89, %rd88;
	ld.global.f32 	%f735, [%rd90+4];
	fma.rn.f32 	%f736, %f151, %f735, %f734;
	add.s64 	%rd91, %rd90, %rd88;
	ld.global.f32 	%f737, [%rd91+4];
	fma.rn.f32 	%f1602, %f152, %f737, %f736;
	@%p17 bra 	$L__BB4_24;
	setp.eq.s32 	%p18, %r39, 3;
	ld.global.f32 	%f738, [%rd4+8];
	fma.rn.f32 	%f739, %f149, %f738, %f1601;
	mul.wide.u32 	%rd92, %r16, 4;
	add.s64 	%rd93, %rd4, %rd92;
	ld.global.f32 	%f740, [%rd93+8];
	fma.rn.f32 	%f741, %f150, %f740, %f739;
	add.s64 	%rd94, %rd93, %rd92;
	ld.global.f32 	%f742, [%rd94+8];
	fma.rn.f32 	%f743, %f151, %f742, %f741;
	add.s64 	%rd95, %rd94, %rd92;
	ld.global.f32 	%f744, [%rd95+8];
	fma.rn.f32 	%f1601, %f152, %f744, %f743;
	@%p18 bra 	$L__BB4_24;
	setp.eq.s32 	%p19, %r39, 4;
	ld.global.f32 	%f745, [%rd4+12];
	fma.rn.f32 	%f746, %f149, %f745, %f1600;
	mul.wide.u32 	%rd96, %r16, 4;
	add.s64 	%rd97, %rd4, %rd96;
	ld.global.f32 	%f747, [%rd97+12];
	fma.rn.f32 	%f748, %f150, %f747, %f746;
	add.s64 	%rd98, %rd97, %rd96;
	ld.global.f32 	%f749, [%rd98+12];
	fma.rn.f32 	%f750, %f151, %f749, %f748;
	add.s64 	%rd99, %rd98, %rd96;
	ld.global.f32 	%f751, [%rd99+12];
	fma.rn.f32 	%f1600, %f152, %f751, %f750;
	@%p19 bra 	$L__BB4_24;
	setp.eq.s32 	%p20, %r39, 5;
	ld.global.f32 	%f752, [%rd4+16];
	fma.rn.f32 	%f753, %f149, %f752, %f1599;
	mul.wide.u32 	%rd100, %r16, 4;
	add.s64 	%rd101, %rd4, %rd100;
	ld.global.f32 	%f754, [%rd101+16];
	fma.rn.f32 	%f755, %f150, %f754, %f753;
	add.s64 	%rd102, %rd101, %rd100;
	ld.global.f32 	%f756, [%rd102+16];
	fma.rn.f32 	%f757, %f151, %f756, %f755;
	add.s64 	%rd103, %rd102, %rd100;
	ld.global.f32 	%f758, [%rd103+16];
	fma.rn.f32 	%f1599, %f152, %f758, %f757;
	@%p20 bra 	$L__BB4_24;
	setp.eq.s32 	%p21, %r39, 6;
	ld.global.f32 	%f759, [%rd4+20];
	fma.rn.f32 	%f760, %f149, %f759, %f1598;
	mul.wide.u32 	%rd104, %r16, 4;
	add.s64 	%rd105, %rd4, %rd104;
	ld.global.f32 	%f761, [%rd105+20];
	fma.rn.f32 	%f762, %f150, %f761, %f760;
	add.s64 	%rd106, %rd105, %rd104;
	ld.global.f32 	%f763, [%rd106+20];
	fma.rn.f32 	%f764, %f151, %f763, %f762;
	add.s64 	%rd107, %rd106, %rd104;
	ld.global.f32 	%f765, [%rd107+20];
	fma.rn.f32 	%f1598, %f152, %f765, %f764;
	@%p21 bra 	$L__BB4_24;
	setp.eq.s32 	%p22, %r39, 7;
	ld.global.f32 	%f766, [%rd4+24];
	fma.rn.f32 	%f767, %f149, %f766, %f1597;
	mul.wide.u32 	%rd108, %r16, 4;
	add.s64 	%rd109, %rd4, %rd108;
	ld.global.f32 	%f768, [%rd109+24];
	fma.rn.f32 	%f769, %f150, %f768, %f767;
	add.s64 	%rd110, %rd109, %rd108;
	ld.global.f32 	%f770, [%rd110+24];
	fma.rn.f32 	%f771, %f151, %f770, %f769;
	add.s64 	%rd111, %rd110, %rd108;
	ld.global.f32 	%f772, [%rd111+24];
	fma.rn.f32 	%f1597, %f152, %f772, %f771;
	@%p22 bra 	$L__BB4_24;
	ld.global.f32 	%f773, [%rd4+28];
	fma.rn.f32 	%f774, %f149, %f773, %f1596;
	mul.wide.u32 	%rd112, %r16, 4;
	add.s64 	%rd113, %rd4, %rd112;
	ld.global.f32 	%f775, [%rd113+28];
	fma.rn.f32 	%f776, %f150, %f775, %f774;
	add.s64 	%rd114, %rd113, %rd112;
	ld.global.f32 	%f777, [%rd114+28];
	fma.rn.f32 	%f778, %f151, %f777, %f776;
	add.s64 	%rd115, %rd114, %rd112;
	ld.global.f32 	%f779, [%rd115+28];
	fma.rn.f32 	%f1596, %f152, %f779, %f778;
$L__BB4_24:
	setp.eq.s32 	%p23, %r33, 2;
	@%p23 bra 	$L__BB4_84;
	ld.param.u64 	%rd552, [_Z23matmul_transpose_kernelPfS_ii_param_0];
	cvta.to.global.u64 	%rd116, %rd552;
	cvt.u64.u32 	%rd117, %r16;
	cvt.s64.s32 	%rd118, %r1;
	mad.lo.s64 	%rd119, %rd561, %rd117, %rd118;
	shl.b64 	%rd120, %rd119, 2;
	add.s64 	%rd121, %rd116, %rd120;
	ld.global.f32 	%f169, [%rd121+8];
	mul.wide.u32 	%rd122, %r16, 4;
	add.s64 	%rd123, %rd121, %rd122;
	ld.global.f32 	%f170, [%rd123+8];
	add.s64 	%rd124, %rd123, %rd122;
	ld.global.f32 	%f171, [%rd124+8];
	add.s64 	%rd125, %rd124, %rd122;
	ld.global.f32 	%f172, [%rd125+8];
	@%p6 bra 	$L__BB4_34;
	setp.eq.s32 	%p25, %r39, 1;
	ld.global.f32 	%f780, [%rd4];
	fma.rn.f32 	%f781, %f169, %f780, %f1595;
	mul.wide.u32 	%rd126, %r16, 4;
	add.s64 	%rd127, %rd4, %rd126;
	ld.global.f32 	%f782, [%rd127];
	fma.rn.f32 	%f783, %f170, %f782, %f781;
	add.s64 	%rd128, %rd127, %rd126;
	ld.global.f32 	%f784, [%rd128];
	fma.rn.f32 	%f785, %f171, %f784, %f783;
	add.s64 	%rd129, %rd128, %rd126;
	ld.global.f32 	%f786, [%rd129];
	fma.rn.f32 	%f1595, %f172, %f786, %f785;
	@%p25 bra 	$L__BB4_34;
	setp.eq.s32 	%p26, %r39, 2;
	ld.global.f32 	%f787, [%rd4+4];
	fma.rn.f32 	%f788, %f169, %f787, %f1594;
	mul.wide.u32 	%rd130, %r16, 4;
	add.s64 	%rd131, %rd4, %rd130;
	ld.global.f32 	%f789, [%rd131+4];
	fma.rn.f32 	%f790, %f170, %f789, %f788;
	add.s64 	%rd132, %rd131, %rd130;
	ld.global.f32 	%f791, [%rd132+4];
	fma.rn.f32 	%f792, %f171, %f791, %f790;
	add.s64 	%rd133, %rd132, %rd130;
	ld.global.f32 	%f793, [%rd133+4];
	fma.rn.f32 	%f1594, %f172, %f793, %f792;
	@%p26 bra 	$L__BB4_34;
	setp.eq.s32 	%p27, %r39, 3;
	ld.global.f32 	%f794, [%rd4+8];
	fma.rn.f32 	%f795, %f169, %f794, %f1593;
	mul.wide.u32 	%rd134, %r16, 4;
	add.s64 	%rd135, %rd4, %rd134;
	ld.global.f32 	%f796, [%rd135+8];
	fma.rn.f32 	%f797, %f170, %f796, %f795;
	add.s64 	%rd136, %rd135, %rd134;
	ld.global.f32 	%f798, [%rd136+8];
	fma.rn.f32 	%f799, %f171, %f798, %f797;
	add.s64 	%rd137, %rd136, %rd134;
	ld.global.f32 	%f800, [%rd137+8];
	fma.rn.f32 	%f1593, %f172, %f800, %f799;
	@%p27 bra 	$L__BB4_34;
	setp.eq.s32 	%p28, %r39, 4;
	ld.global.f32 	%f801, [%rd4+12];
	fma.rn.f32 	%f802, %f169, %f801, %f1592;
	mul.wide.u32 	%rd138, %r16, 4;
	add.s64 	%rd139, %rd4, %rd138;
	ld.global.f32 	%f803, [%rd139+12];
	fma.rn.f32 	%f804, %f170, %f803, %f802;
	add.s64 	%rd140, %rd139, %rd138;
	ld.global.f32 	%f805, [%rd140+12];
	fma.rn.f32 	%f806, %f171, %f805, %f804;
	add.s64 	%rd141, %rd140, %rd138;
	ld.global.f32 	%f807, [%rd141+12];
	fma.rn.f32 	%f1592, %f172, %f807, %f806;
	@%p28 bra 	$L__BB4_34;
	setp.eq.s32 	%p29, %r39, 5;
	ld.global.f32 	%f808, [%rd4+16];
	fma.rn.f32 	%f809, %f169, %f808, %f1591;
	mul.wide.u32 	%rd142, %r16, 4;
	add.s64 	%rd143, %rd4, %rd142;
	ld.global.f32 	%f810, [%rd143+16];
	fma.rn.f32 	%f811, %f170, %f810, %f809;
	add.s64 	%rd144, %rd143, %rd142;
	ld.global.f32 	%f812, [%rd144+16];
	fma.rn.f32 	%f813, %f171, %f812, %f811;
	add.s64 	%rd145, %rd144, %rd142;
	ld.global.f32 	%f814, [%rd145+16];
	fma.rn.f32 	%f1591, %f172, %f814, %f813;
	@%p29 bra 	$L__BB4_34;
	setp.eq.s32 	%p30, %r39, 6;
	ld.global.f32 	%f815, [%rd4+20];
	fma.rn.f32 	%f816, %f169, %f815, %f1590;
	mul.wide.u32 	%rd146, %r16, 4;
	add.s64 	%rd147, %rd4, %rd146;
	ld.global.f32 	%f817, [%rd147+20];
	fma.rn.f32 	%f818, %f170, %f817, %f816;
	add.s64 	%rd148, %rd147, %rd146;
	ld.global.f32 	%f819, [%rd148+20];
	fma.rn.f32 	%f820, %f171, %f819, %f818;
	add.s64 	%rd149, %rd148, %rd146;
	ld.global.f32 	%f821, [%rd149+20];
	fma.rn.f32 	%f1590, %f172, %f821, %f820;
	@%p30 bra 	$L__BB4_34;
	setp.eq.s32 	%p31, %r39, 7;
	ld.global.f32 	%f822, [%rd4+24];
	fma.rn.f32 	%f823, %f169, %f822, %f1589;
	mul.wide.u32 	%rd150, %r16, 4;
	add.s64 	%rd151, %rd4, %rd150;
	ld.global.f32 	%f824, [%rd151+24];
	fma.rn.f32 	%f825, %f170, %f824, %f823;
	add.s64 	%rd152, %rd151, %rd150;
	ld.global.f32 	%f826, [%rd152+24];
	fma.rn.f32 	%f827, %f171, %f826, %f825;
	add.s64 	%rd153, %rd152, %rd150;
	ld.global.f32 	%f828, [%rd153+24];
	fma.rn.f32 	%f1589, %f172, %f828, %f827;
	@%p31 bra 	$L__BB4_34;
	ld.global.f32 	%f829, [%rd4+28];
	fma.rn.f32 	%f830, %f169, %f829, %f1588;
	mul.wide.u32 	%rd154, %r16, 4;
	add.s64 	%rd155, %rd4, %rd154;
	ld.global.f32 	%f831, [%rd155+28];
	fma.rn.f32 	%f832, %f170, %f831, %f830;
	add.s64 	%rd156, %rd155, %rd154;
	ld.global.f32 	%f833, [%rd156+28];
	fma.rn.f32 	%f834, %f171, %f833, %f832;
	add.s64 	%rd157, %rd156, %rd154;
	ld.global.f32 	%f835, [%rd157+28];
	fma.rn.f32 	%f1588, %f172, %f835, %f834;
$L__BB4_34:
	setp.eq.s32 	%p32, %r33, 3;
	@%p32 bra 	$L__BB4_84;
	ld.param.u64 	%rd553, [_Z23matmul_transpose_kernelPfS_ii_param_0];
	cvta.to.global.u64 	%rd158, %rd553;
	cvt.u64.u32 	%rd159, %r16;
	cvt.s64.s32 	%rd160, %r1;
	mad.lo.s64 	%rd161, %rd561, %rd159, %rd160;
	shl.b64 	%rd162, %rd161, 2;
	add.s64 	%rd163, %rd158, %rd162;
	ld.global.f32 	%f189, [%rd163+12];
	mul.wide.u32 	%rd164, %r16, 4;
	add.s64 	%rd165, %rd163, %rd164;
	ld.global.f32 	%f190, [%rd165+12];
	add.s64 	%rd166, %rd165, %rd164;
	ld.global.f32 	%f191, [%rd166+12];
	add.s64 	%rd167, %rd166, %rd164;
	ld.global.f32 	%f192, [%rd167+12];
	@%p6 bra 	$L__BB4_44;
	setp.eq.s32 	%p34, %r39, 1;
	ld.global.f32 	%f836, [%rd4];
	fma.rn.f32 	%f837, %f189, %f836, %f1587;
	mul.wide.u32 	%rd168, %r16, 4;
	add.s64 	%rd169, %rd4, %rd168;
	ld.global.f32 	%f838, [%rd169];
	fma.rn.f32 	%f839, %f190, %f838, %f837;
	add.s64 	%rd170, %rd169, %rd168;
	ld.global.f32 	%f840, [%rd170];
	fma.rn.f32 	%f841, %f191, %f840, %f839;
	add.s64 	%rd171, %rd170, %rd168;
	ld.global.f32 	%f842, [%rd171];
	fma.rn.f32 	%f1587, %f192, %f842, %f841;
	@%p34 bra 	$L__BB4_44;
	setp.eq.s32 	%p35, %r39, 2;
	ld.global.f32 	%f843, [%rd4+4];
	fma.rn.f32 	%f844, %f189, %f843, %f1586;
	mul.wide.u32 	%rd172, %r16, 4;
	add.s64 	%rd173, %rd4, %rd172;
	ld.global.f32 	%f845, [%rd173+4];
	fma.rn.f32 	%f846, %f190, %f845, %f844;
	add.s64 	%rd174, %rd173, %rd172;
	ld.global.f32 	%f847, [%rd174+4];
	fma.rn.f32 	%f848, %f191, %f847, %f846;
	add.s64 	%rd175, %rd174, %rd172;
	ld.global.f32 	%f849, [%rd175+4];
	fma.rn.f32 	%f1586, %f192, %f849, %f848;
	@%p35 bra 	$L__BB4_44;
	setp.eq.s32 	%p36, %r39, 3;
	ld.global.f32 	%f850, [%rd4+8];
	fma.rn.f32 	%f851, %f189, %f850, %f1585;
	mul.wide.u32 	%rd176, %r16, 4;
	add.s64 	%rd177, %rd4, %rd176;
	ld.global.f32 	%f852, [%rd177+8];
	fma.rn.f32 	%f853, %f190, %f852, %f851;
	add.s64 	%rd178, %rd177, %rd176;
	ld.global.f32 	%f854, [%rd178+8];
	fma.rn.f32 	%f855, %f191, %f854, %f853;
	add.s64 	%rd179, %rd178, %rd176;
	ld.global.f32 	%f856, [%rd179+8];
	fma.rn.f32 	%f1585, %f192, %f856, %f855;
	@%p36 bra 	$L__BB4_44;
	setp.eq.s32 	%p37, %r39, 4;
	ld.global.f32 	%f857, [%rd4+12];
	fma.rn.f32 	%f858, %f189, %f857, %f1584;
	mul.wide.u32 	%rd180, %r16, 4;
	add.s64 	%rd181, %rd4, %rd180;
	ld.global.f32 	%f859, [%rd181+12];
	fma.rn.f32 	%f860, %f190, %f859, %f858;
	add.s64 	%rd182, %rd181, %rd180;
	ld.global.f32 	%f861, [%rd182+12];
	fma.rn.f32 	%f862, %f191, %f861, %f860;
	add.s64 	%rd183, %rd182, %rd180;
	ld.global.f32 	%f863, [%rd183+12];
	fma.rn.f32 	%f1584, %f192, %f863, %f862;
	@%p37 bra 	$L__BB4_44;
	setp.eq.s32 	%p38, %r39, 5;
	ld.global.f32 	%f864, [%rd4+16];
	fma.rn.f32 	%f865, %f189, %f864, %f1583;
	mul.wide.u32 	%rd184, %r16, 4;
	add.s64 	%rd185, %rd4, %rd184;
	ld.global.f32 	%f866, [%rd185+16];
	fma.rn.f32 	%f867, %f190, %f866, %f865;
	add.s64 	%rd186, %rd185, %rd184;
	ld.global.f32 	%f868, [%rd186+16];
	fma.rn.f32 	%f869, %f191, %f868, %f867;
	add.s64 	%rd187, %rd186, %rd184;
	ld.global.f32 	%f870, [%rd187+16];
	fma.rn.f32 	%f1583, %f192, %f870, %f869;
	@%p38 bra 	$L__BB4_44;
	setp.eq.s32 	%p39, %r39, 6;
	ld.global.f32 	%f871, [%rd4+20];
	fma.rn.f32 	%f872, %f189, %f871, %f1582;
	mul.wide.u32 	%rd188, %r16, 4;
	add.s64 	%rd189, %rd4, %rd188;
	ld.global.f32 	%f873, [%rd189+20];
	fma.rn.f32 	%f874, %f190, %f873, %f872;
	add.s64 	%rd190, %rd189, %rd188;
	ld.global.f32 	%f875, [%rd190+20];
	fma.rn.f32 	%f876, %f191, %f875, %f874;
	add.s64 	%rd191, %rd190, %rd188;
	ld.global.f32 	%f877, [%rd191+20];
	fma.rn.f32 	%f1582, %f192, %f877, %f876;
	@%p39 bra 	$L__BB4_44;
	setp.eq.s32 	%p40, %r39, 7;
	ld.global.f32 	%f878, [%rd4+24];
	fma.rn.f32 	%f879, %f189, %f878, %f1581;
	mul.wide.u32 	%rd192, %r16, 4;
	add.s64 	%rd193, %rd4, %rd192;
	ld.global.f32 	%f880, [%rd193+24];
	fma.rn.f32 	%f881, %f190, %f880, %f879;
	add.s64 	%rd194, %rd193, %rd192;
	ld.global.f32 	%f882, [%rd194+24];
	fma.rn.f32 	%f883, %f191, %f882, %f881;
	add.s64 	%rd195, %rd194, %rd192;
	ld.global.f32 	%f884, [%rd195+24];
	fma.rn.f32 	%f1581, %f192, %f884, %f883;
	@%p40 bra 	$L__BB4_44;
	ld.global.f32 	%f885, [%rd4+28];
	fma.rn.f32 	%f886, %f189, %f885, %f1580;
	mul.wide.u32 	%rd196, %r16, 4;
	add.s64 	%rd197, %rd4, %rd196;
	ld.global.f32 	%f887, [%rd197+28];
	fma.rn.f32 	%f888, %f190, %f887, %f886;
	add.s64 	%rd198, %rd197, %rd196;
	ld.global.f32 	%f889, [%rd198+28];
	fma.rn.f32 	%f890, %f191, %f889, %f888;
	add.s64 	%rd199, %rd198, %rd196;
	ld.global.f32 	%f891, [%rd199+28];
	fma.rn.f32 	%f1580, %f192, %f891, %f890;
$L__BB4_44:
	setp.eq.s32 	%p41, %r33, 4;
	@%p41 bra 	$L__BB4_84;
	ld.param.u64 	%rd554, [_Z23matmul_transpose_kernelPfS_ii_param_0];
	cvta.to.global.u64 	%rd200, %rd554;
	cvt.u64.u32 	%rd201, %r16;
	cvt.s64.s32 	%rd202, %r1;
	mad.lo.s64 	%rd203, %rd561, %rd201, %rd202;
	shl.b64 	%rd204, %rd203, 2;
	add.s64 	%rd205, %rd200, %rd204;
	ld.global.f32 	%f209, [%rd205+16];
	mul.wide.u32 	%rd206, %r16, 4;
	add.s64 	%rd207, %rd205, %rd206;
	ld.global.f32 	%f210, [%rd207+16];
	add.s64 	%rd208, %rd207, %rd206;
	ld.global.f32 	%f211, [%rd208+16];
	add.s64 	%rd209, %rd208, %rd206;
	ld.global.f32 	%f212, [%rd209+16];
	@%p6 bra 	$L__BB4_54;
	setp.eq.s32 	%p43, %r39, 1;
	ld.global.f32 	%f892, [%rd4];
	fma.rn.f32 	%f893, %f209, %f892, %f1579;
	mul.wide.u32 	%rd210, %r16, 4;
	add.s64 	%rd211, %rd4, %rd210;
	ld.global.f32 	%f894, [%rd211];
	fma.rn.f32 	%f895, %f210, %f894, %f893;
	add.s64 	%rd212, %rd211, %rd210;
	ld.global.f32 	%f896, [%rd212];
	fma.rn.f32 	%f897, %f211, %f896, %f895;
	add.s64 	%rd213, %rd212, %rd210;
	ld.global.f32 	%f898, [%rd213];
	fma.rn.f32 	%f1579, %f212, %f898, %f897;
	@%p43 bra 	$L__BB4_54;
	setp.eq.s32 	%p44, %r39, 2;
	ld.global.f32 	%f899, [%rd4+4];
	fma.rn.f32 	%f900, %f209, %f899, %f1578;
	mul.wide.u32 	%rd214, %r16, 4;
	add.s64 	%rd215, %rd4, %rd214;
	ld.global.f32 	%f901, [%rd215+4];
	fma.rn.f32 	%f902, %f210, %f901, %f900;
	add.s64 	%rd216, %rd215, %rd214;
	ld.global.f32 	%f903, [%rd216+4];
	fma.rn.f32 	%f904, %f211, %f903, %f902;
	add.s64 	%rd217, %rd216, %rd214;
	ld.global.f32 	%f905, [%rd217+4];
	fma.rn.f32 	%f1578, %f212, %f905, %f904;
	@%p44 bra 	$L__BB4_54;
	setp.eq.s32 	%p45, %r39, 3;
	ld.global.f32 	%f906, [%rd4+8];
	fma.rn.f32 	%f907, %f209, %f906, %f1577;
	mul.wide.u32 	%rd218, %r16, 4;
	add.s64 	%rd219, %rd4, %rd218;
	ld.global.f32 	%f908, [%rd219+8];
	fma.rn.f32 	%f909, %f210, %f908, %f907;
	add.s64 	%rd220, %rd219, %rd218;
	ld.global.f32 	%f910, [%rd220+8];
	fma.rn.f32 	%f911, %f211, %f910, %f909;
	add.s64 	%rd221, %rd220, %rd218;
	ld.global.f32 	%f912, [%rd221+8];
	fma.rn.f32 	%f1577, %f212, %f912, %f911;
	@%p45 bra 	$L__BB4_54;
	setp.eq.s32 	%p46, %r39, 4;
	ld.global.f32 	%f913, [%rd4+12];
	fma.rn.f32 	%f914, %f209, %f913, %f1576;
	mul.wide.u32 	%rd222, %r16, 4;
	add.s64 	%rd223, %rd4, %rd222;
	ld.global.f32 	%f915, [%rd223+12];
	fma.rn.f32 	%f916, %f210, %f915, %f914;
	add.s64 	%rd224, %rd223, %rd222;
	ld.global.f32 	%f917, [%rd224+12];
	fma.rn.f32 	%f918, %f211, %f917, %f916;
	add.s64 	%rd225, %rd224, %rd222;
	ld.global.f32 	%f919, [%rd225+12];
	fma.rn.f32 	%f1576, %f212, %f919, %f918;
	@%p46 bra 	$L__BB4_54;
	setp.eq.s32 	%p47, %r39, 5;
	ld.global.f32 	%f920, [%rd4+16];
	fma.rn.f32 	%f921, %f209, %f920, %f1575;
	mul.wide.u32 	%rd226, %r16, 4;
	add.s64 	%rd227, %rd4, %rd226;
	ld.global.f32 	%f922, [%rd227+16];
	fma.rn.f32 	%f923, %f210, %f922, %f921;
	add.s64 	%rd228, %rd227, %rd226;
	ld.global.f32 	%f924, [%rd228+16];
	fma.rn.f32 	%f925, %f211, %f924, %f923;
	add.s64 	%rd229, %rd228, %rd226;
	ld.global.f32 	%f926, [%rd229+16];
	fma.rn.f32 	%f1575, %f212, %f926, %f925;
	@%p47 bra 	$L__BB4_54;
	setp.eq.s32 	%p48, %r39, 6;
	ld.global.f32 	%f927, [%rd4+20];
	fma.rn.f32 	%f928, %f209, %f927, %f1574;
	mul.wide.u32 	%rd230, %r16, 4;
	add.s64 	%rd231, %rd4, %rd230;
	ld.global.f32 	%f929, [%rd231+20];
	fma.rn.f32 	%f930, %f210, %f929, %f928;
	add.s64 	%rd232, %rd231, %rd230;
	ld.global.f32 	%f931, [%rd232+20];
	fma.rn.f32 	%f932, %f211, %f931, %f930;
	add.s64 	%rd233, %rd232, %rd230;
	ld.global.f32 	%f933, [%rd233+20];
	fma.rn.f32 	%f1574, %f212, %f933, %f932;
	@%p48 bra 	$L__BB4_54;
	setp.eq.s32 	%p49, %r39, 7;
	ld.global.f32 	%f934, [%rd4+24];
	fma.rn.f32 	%f935, %f209, %f934, %f1573;
	mul.wide.u32 	%rd234, %r16, 4;
	add.s64 	%rd235, %rd4, %rd234;
	ld.global.f32 	%f936, [%rd235+24];
	fma.rn.f32 	%f937, %f210, %f936, %f935;
	add.s64 	%rd236, %rd235, %rd234;
	ld.global.f32 	%f938, [%rd236+24];
	fma.rn.f32 	%f939, %f211, %f938, %f937;
	add.s64 	%rd237, %rd236, %rd234;
	ld.global.f32 	%f940, [%rd237+24];
	fma.rn.f32 	%f1573, %f212, %f940, %f939;
	@%p49 bra 	$L__BB4_54;
	ld.global.f32 	%f941, [%rd4+28];
	fma.rn.f32 	%f942, %f209, %f941, %f1572;
	mul.wide.u32 	%rd238, %r16, 4;
	add.s64 	%rd239, %rd4, %rd238;
	ld.global.f32 	%f943, [%rd239+28];
	fma.rn.f32 	%f944, %f210, %f943, %f942;
	add.s64 	%rd240, %rd239, %rd238;
	ld.global.f32 	%f945, [%rd240+28];
	fma.rn.f32 	%f946, %f211, %f945, %f944;
	add.s64 	%rd241, %rd240, %rd238;
	ld.global.f32 	%f947, [%rd241+28];
	fma.rn.f32 	%f1572, %f212, %f947, %f946;
$L__BB4_54:
	setp.eq.s32 	%p50, %r33, 5;
	@%p50 bra 	$L__BB4_84;
	ld.param.u64 	%rd555, [_Z23matmul_transpose_kernelPfS_ii_param_0];
	cvta.to.global.u64 	%rd242, %rd555;
	cvt.u64.u32 	%rd243, %r16;
	cvt.s64.s32 	%rd244, %r1;
	mad.lo.s64 	%rd245, %rd561, %rd243, %rd244;
	shl.b64 	%rd246, %rd245, 2;
	add.s64 	%rd247, %rd242, %rd246;
	ld.global.f32 	%f229, [%rd247+20];
	mul.wide.u32 	%rd248, %r16, 4;
	add.s64 	%rd249, %rd247, %rd248;
	ld.global.f32 	%f230, [%rd249+20];
	add.s64 	%rd250, %rd249, %rd248;
	ld.global.f32 	%f231, [%rd250+20];
	add.s64 	%rd251, %rd250, %rd248;
	ld.global.f32 	%f232, [%rd251+20];
	@%p6 bra 	$L__BB4_64;
	setp.eq.s32 	%p52, %r39, 1;
	ld.global.f32 	%f948, [%rd4];
	fma.rn.f32 	%f949, %f229, %f948, %f1571;
	mul.wide.u32 	%rd252, %r16, 4;
	add.s64 	%rd253, %rd4, %rd252;
	ld.global.f32 	%f950, [%rd253];
	fma.rn.f32 	%f951, %f230, %f950, %f949;
	add.s64 	%rd254, %rd253, %rd252;
	ld.global.f32 	%f952, [%rd254];
	fma.rn.f32 	%f953, %f231, %f952, %f951;
	add.s64 	%rd255, %rd254, %rd252;
	ld.global.f32 	%f954, [%rd255];
	fma.rn.f32 	%f1571, %f232, %f954, %f953;
	@%p52 bra 	$L__BB4_64;
	setp.eq.s32 	%p53, %r39, 2;
	ld.global.f32 	%f955, [%rd4+4];
	fma.rn.f32 	%f956, %f229, %f955, %f1570;
	mul.wide.u32 	%rd256, %r16, 4;
	add.s64 	%rd257, %rd4, %rd256;
	ld.global.f32 	%f957, [%rd257+4];
	fma.rn.f32 	%f958, %f230, %f957, %f956;
	add.s64 	%rd258, %rd257, %rd256;
	ld.global.f32 	%f959, [%rd258+4];
	fma.rn.f32 	%f960, %f231, %f959, %f958;
	add.s64 	%rd259, %rd258, %rd256;
	ld.global.f32 	%f961, [%rd259+4];
	fma.rn.f32 	%f1570, %f232, %f961, %f960;
	@%p53 bra 	$L__BB4_64;
	setp.eq.s32 	%p54, %r39, 3;
	ld.global.f32 	%f962, [%rd4+8];
	fma.rn.f32 	%f963, %f229, %f962, %f1569;
	mul.wide.u32 	%rd260, %r16, 4;
	add.s64 	%rd261, %rd4, %rd260;
	ld.global.f32 	%f964, [%rd261+8];
	fma.rn.f32 	%f965, %f230, %f964, %f963;
	add.s64 	%rd262, %rd261, %rd260;
	ld.global.f32 	%f966, [%rd262+8];
	fma.rn.f32 	%f967, %f231, %f966, %f965;
	add.s64 	%rd263, %rd262, %rd260;
	ld.global.f32 	%f968, [%rd263+8];
	fma.rn.f32 	%f1569, %f232, %f968, %f967;
	@%p54 bra 	$L__BB4_64;
	setp.eq.s32 	%p55, %r39, 4;
	ld.global.f32 	%f969, [%rd4+12];
	fma.rn.f32 	%f970, %f229, %f969, %f1568;
	mul.wide.u32 	%rd264, %r16, 4;
	add.s64 	%rd265, %rd4, %rd264;
	ld.global.f32 	%f971, [%rd265+12];
	fma.rn.f32 	%f972, %f230, %f971, %f970;
	add.s64 	%rd266, %rd265, %rd264;
	ld.global.f32 	%f973, [%rd266+12];
	fma.rn.f32 	%f974, %f231, %f973, %f972;
	add.s64 	%rd267, %rd266, %rd264;
	ld.global.f32 	%f975, [%rd267+12];
	fma.rn.f32 	%f1568, %f232, %f975, %f974;
	@%p55 bra 	$L__BB4_64;
	setp.eq.s32 	%p56, %r39, 5;
	ld.global.f32 	%f976, [%rd4+16];
	fma.rn.f32 	%f977, %f229, %f976, %f1567;
	mul.wide.u32 	%rd268, %r16, 4;
	add.s64 	%rd269, %rd4, %rd268;
	ld.global.f32 	%f978, [%rd269+16];
	fma.rn.f32 	%f979, %f230, %f978, %f977;
	add.s64 	%rd270, %rd269, %rd268;
	ld.global.f32 	%f980, [%rd270+16];
	fma.rn.f32 	%f981, %f231, %f980, %f979;
	add.s64 	%rd271, %rd270, %rd268;
	ld.global.f32 	%f982, [%rd271+16];
	fma.rn.f32 	%f1567, %f232, %f982, %f981;
	@%p56 bra 	$L__BB4_64;
	setp.eq.s32 	%p57, %r39, 6;
	ld.global.f32 	%f983, [%rd4+20];
	fma.rn.f32 	%f984, %f229, %f983, %f1566;
	mul.wide.u32 	%rd272, %r16, 4;
	add.s64 	%rd273, %rd4, %rd272;
	ld.global.f32 	%f985, [%rd273+20];
	fma.rn.f32 	%f986, %f230, %f985, %f984;
	add.s64 	%rd274, %rd273, %rd272;
	ld.global.f32 	%f987, [%rd274+20];
	fma.rn.f32 	%f988, %f231, %f987, %f986;
	add.s64 	%rd275, %rd274, %rd272;
	ld.global.f32 	%f989, [%rd275+20];
	fma.rn.f32 	%f1566, %f232, %f989, %f988;
	@%p57 bra 	$L__BB4_64;
	setp.eq.s32 	%p58, %r39, 7;
	ld.global.f32 	%f990, [%rd4+24];
	fma.rn.f32 	%f991, %f229, %f990, %f1565;
	mul.wide.u32 	%rd276, %r16, 4;
	add.s64 	%rd277, %rd4, %rd276;
	ld.global.f32 	%f992, [%rd277+24];
	fma.rn.f32 	%f993, %f230, %f992, %f991;
	add.s64 	%rd278, %rd277, %rd276;
	ld.global.f32 	%f994, [%rd278+24];
	fma.rn.f32 	%f995, %f231, %f994, %f993;
	add.s64 	%rd279, %rd278, %rd276;
	ld.global.f32 	%f996, [%rd279+24];
	fma.rn.f32 	%f1565, %f232, %f996, %f995;
	@%p58 bra 	$L__BB4_64;
	ld.global.f32 	%f997, [%rd4+28];
	fma.rn.f32 	%f998, %f229, %f997, %f1564;
	mul.wide.u32 	%rd280, %r16, 4;
	add.s64 	%rd281, %rd4, %rd280;
	ld.global.f32 	%f999, [%rd281+28];
	fma.rn.f32 	%f1000, %f230, %f999, %f998;
	add.s64 	%rd282, %rd281, %rd280;
	ld.global.f32 	%f1001, [%rd282+28];
	fma.rn.f32 	%f1002, %f231, %f1001, %f1000;
	add.s64 	%rd283, %rd282, %rd280;
	ld.global.f32 	%f1003, [%rd283+28];
	fma.rn.f32 	%f1564, %f232, %f1003, %f1002;
$L__BB4_64:
	setp.eq.s32 	%p59, %r33, 6;
	@%p59 bra 	$L__BB4_84;
	ld.param.u64 	%rd556, [_Z23matmul_transpose_kernelPfS_ii_param_0];
	cvta.to.global.u64 	%rd284, %rd556;
	cvt.u64.u32 	%rd285, %r16;
	cvt.s64.s32 	%rd286, %r1;
	mad.lo.s64 	%rd287, %rd561, %rd285, %rd286;
	shl.b64 	%rd288, %rd287, 2;
	add.s64 	%rd289, %rd284, %rd288;
	ld.global.f32 	%f249, [%rd289+24];
	mul.wide.u32 	%rd290, %r16, 4;
	add.s64 	%rd291, %rd289, %rd290;
	ld.global.f32 	%f250, [%rd291+24];
	add.s64 	%rd292, %rd291, %rd290;
	ld.global.f32 	%f251, [%rd292+24];
	add.s64 	%rd293, %rd292, %rd290;
	ld.global.f32 	%f252, [%rd293+24];
	@%p6 bra 	$L__BB4_74;
	setp.eq.s32 	%p61, %r39, 1;
	ld.global.f32 	%f1004, [%rd4];
	fma.rn.f32 	%f1005, %f249, %f1004, %f1563;
	mul.wide.u32 	%rd294, %r16, 4;
	add.s64 	%rd295, %rd4, %rd294;
	ld.global.f32 	%f1006, [%rd295];
	fma.rn.f32 	%f1007, %f250, %f1006, %f1005;
	add.s64 	%rd296, %rd295, %rd294;
	ld.global.f32 	%f1008, [%rd296];
	fma.rn.f32 	%f1009, %f251, %f1008, %f1007;
	add.s64 	%rd297, %rd296, %rd294;
	ld.global.f32 	%f1010, [%rd297];
	fma.rn.f32 	%f1563, %f252, %f1010, %f1009;
	@%p61 bra 	$L__BB4_74;
	setp.eq.s32 	%p62, %r39, 2;
	ld.global.f32 	%f1011, [%rd4+4];
	fma.rn.f32 	%f1012, %f249, %f1011, %f1562;
	mul.wide.u32 	%rd298, %r16, 4;
	add.s64 	%rd299, %rd4, %rd298;
	ld.global.f32 	%f1013, [%rd299+4];
	fma.rn.f32 	%f1014, %f250, %f1013, %f1012;
	add.s64 	%rd300, %rd299, %rd298;
	ld.global.f32 	%f1015, [%rd300+4];
	fma.rn.f32 	%f1016, %f251, %f1015, %f1014;
	add.s64 	%rd301, %rd300, %rd298;
	ld.global.f32 	%f1017, [%rd301+4];
	fma.rn.f32 	%f1562, %f252, %f1017, %f1016;
	@%p62 bra 	$L__BB4_74;
	setp.eq.s32 	%p63, %r39, 3;
	ld.global.f32 	%f1018, [%rd4+8];
	fma.rn.f32 	%f1019, %f249, %f1018, %f1561;
	mul.wide.u32 	%rd302, %r16, 4;
	add.s64 	%rd303, %rd4, %rd302;
	ld.global.f32 	%f1020, [%rd303+8];
	fma.rn.f32 	%f1021, %f250, %f1020, %f1019;
	add.s64 	%rd304, %rd303, %rd302;
	ld.global.f32 	%f1022, [%rd304+8];
	fma.rn.f32 	%f1023, %f251, %f1022, %f1021;
	add.s64 	%rd305, %rd304, %rd302;
	ld.global.f32 	%f1024, [%rd305+8];
	fma.rn.f32 	%f1561, %f252, %f1024, %f1023;
	@%p63 bra 	$L__BB4_74;
	setp.eq.s32 	%p64, %r39, 4;
	ld.global.f32 	%f1025, [%rd4+12];
	fma.rn.f32 	%f1026, %f249, %f1025, %f1560;
	mul.wide.u32 	%rd306, %r16, 4;
	add.s64 	%rd307, %rd4, %rd306;
	ld.global.f32 	%f1027, [%rd307+12];
	fma.rn.f32 	%f1028, %f250, %f1027, %f1026;
	add.s64 	%rd308, %rd307, %rd306;
	ld.global.f32 	%f1029, [%rd308+12];
	fma.rn.f32 	%f1030, %f251, %f1029, %f1028;
	add.s64 	%rd309, %rd308, %rd306;
	ld.global.f32 	%f1031, [%rd309+12];
	fma.rn.f32 	%f1560, %f252, %f1031, %f1030;
	@%p64 bra 	$L__BB4_74;
	setp.eq.s32 	%p65, %r39, 5;
	ld.global.f32 	%f1032, [%rd4+16];
	fma.rn.f32 	%f1033, %f249, %f1032, %f1559;
	mul.wide.u32 	%rd310, %r16, 4;
	add.s64 	%rd311, %rd4, %rd310;
	ld.global.f32 	%f1034, [%rd311+16];
	fma.rn.f32 	%f1035, %f250, %f1034, %f1033;
	add.s64 	%rd312, %rd311, %rd310;
	ld.global.f32 	%f1036, [%rd312+16];
	fma.rn.f32 	%f1037, %f251, %f1036, %f1035;
	add.s64 	%rd313, %rd312, %rd310;
	ld.global.f32 	%f1038, [%rd313+16];
	fma.rn.f32 	%f1559, %f252, %f1038, %f1037;
	@%p65 bra 	$L__BB4_74;
	setp.eq.s32 	%p66, %r39, 6;
	ld.global.f32 	%f1039, [%rd4+20];
	fma.rn.f32 	%f1040, %f249, %f1039, %f1558;
	mul.wide.u32 	%rd314, %r16, 4;
	add.s64 	%rd315, %rd4, %rd314;
	ld.global.f32 	%f1041, [%rd315+20];
	fma.rn.f32 	%f1042, %f250, %f1041, %f1040;
	add.s64 	%rd316, %rd315, %rd314;
	ld.global.f32 	%f1043, [%rd316+20];
	fma.rn.f32 	%f1044, %f251, %f1043, %f1042;
	add.s64 	%rd317, %rd316, %rd314;
	ld.global.f32 	%f1045, [%rd317+20];
	fma.rn.f32 	%f1558, %f252, %f1045, %f1044;
	@%p66 bra 	$L__BB4_74;
	setp.eq.s32 	%p67, %r39, 7;
	ld.global.f32 	%f1046, [%rd4+24];
	fma.rn.f32 	%f1047, %f249, %f1046, %f1557;
	mul.wide.u32 	%rd318, %r16, 4;
	add.s64 	%rd319, %rd4, %rd318;
	ld.global.f32 	%f1048, [%rd319+24];
	fma.rn.f32 	%f1049, %f250, %f1048, %f1047;
	add.s64 	%rd320, %rd319, %rd318;
	ld.global.f32 	%f1050, [%rd320+24];
	fma.rn.f32 	%f1051, %f251, %f1050, %f1049;
	add.s64 	%rd321, %rd320, %rd318;
	ld.global.f32 	%f1052, [%rd321+24];
	fma.rn.f32 	%f1557, %f252, %f1052, %f1051;
	@%p67 bra 	$L__BB4_74;
	ld.global.f32 	%f1053, [%rd4+28];
	fma.rn.f32 	%f1054, %f249, %f1053, %f1556;
	mul.wide.u32 	%rd322, %r16, 4;
	add.s64 	%rd323, %rd4, %rd322;
	ld.global.f32 	%f1055, [%rd323+28];
	fma.rn.f32 	%f1056, %f250, %f1055, %f1054;
	add.s64 	%rd324, %rd323, %rd322;
	ld.global.f32 	%f1057, [%rd324+28];
	fma.rn.f32 	%f1058, %f251, %f1057, %f1056;
	add.s64 	%rd325, %rd324, %rd322;
	ld.global.f32 	%f1059, [%rd325+28];
	fma.rn.f32 	%f1556, %f252, %f1059, %f1058;
$L__BB4_74:
	setp.eq.s32 	%p68, %r33, 7;
	@%p68 bra 	$L__BB4_84;
	ld.param.u64 	%rd557, [_Z23matmul_transpose_kernelPfS_ii_param_0];
	cvta.to.global.u64 	%rd326, %rd557;
	cvt.u64.u32 	%rd327, %r16;
	cvt.s64.s32 	%rd328, %r1;
	mad.lo.s64 	%rd329, %rd561, %rd327, %rd328;
	shl.b64 	%rd330, %rd329, 2;
	add.s64 	%rd331, %rd326, %rd330;
	ld.global.f32 	%f269, [%rd331+28];
	mul.wide.u32 	%rd332, %r16, 4;
	add.s64 	%rd333, %rd331, %rd332;
	ld.global.f32 	%f270, [%rd333+28];
	add.s64 	%rd334, %rd333, %rd332;
	ld.global.f32 	%f271, [%rd334+28];
	add.s64 	%rd335, %rd334, %rd332;
	ld.global.f32 	%f272, [%rd335+28];
	@%p6 bra 	$L__BB4_84;
	setp.eq.s32 	%p70, %r39, 1;
	ld.global.f32 	%f1060, [%rd4];
	fma.rn.f32 	%f1061, %f269, %f1060, %f1555;
	mul.wide.u32 	%rd336, %r16, 4;
	add.s64 	%rd337, %rd4, %rd336;
	ld.global.f32 	%f1062, [%rd337];
	fma.rn.f32 	%f1063, %f270, %f1062, %f1061;
	add.s64 	%rd338, %rd337, %rd336;
	ld.global.f32 	%f1064, [%rd338];
	fma.rn.f32 	%f1065, %f271, %f1064, %f1063;
	add.s64 	%rd339, %rd338, %rd336;
	ld.global.f32 	%f1066, [%rd339];
	fma.rn.f32 	%f1555, %f272, %f1066, %f1065;
	@%p70 bra 	$L__BB4_84;
	setp.eq.s32 	%p71, %r39, 2;
	ld.global.f32 	%f1067, [%rd4+4];
	fma.rn.f32 	%f1068, %f269, %f1067, %f1554;
	mul.wide.u32 	%rd340, %r16, 4;
	add.s64 	%rd341, %rd4, %rd340;
	ld.global.f32 	%f1069, [%rd341+4];
	fma.rn.f32 	%f1070, %f270, %f1069, %f1068;
	add.s64 	%rd342, %rd341, %rd340;
	ld.global.f32 	%f1071, [%rd342+4];
	fma.rn.f32 	%f1072, %f271, %f1071, %f1070;
	add.s64 	%rd343, %rd342, %rd340;
	ld.global.f32 	%f1073, [%rd343+4];
	fma.rn.f32 	%f1554, %f272, %f1073, %f1072;
	@%p71 bra 	$L__BB4_84;
	setp.eq.s32 	%p72, %r39, 3;
	ld.global.f32 	%f1074, [%rd4+8];
	fma.rn.f32 	%f1075, %f269, %f1074, %f1553;
	mul.wide.u32 	%rd344, %r16, 4;
	add.s64 	%rd345, %rd4, %rd344;
	ld.global.f32 	%f1076, [%rd345+8];
	fma.rn.f32 	%f1077, %f270, %f1076, %f1075;
	add.s64 	%rd346, %rd345, %rd344;
	ld.global.f32 	%f1078, [%rd346+8];
	fma.rn.f32 	%f1079, %f271, %f1078, %f1077;
	add.s64 	%rd347, %rd346, %rd344;
	ld.global.f32 	%f1080, [%rd347+8];
	fma.rn.f32 	%f1553, %f272, %f1080, %f1079;
	@%p72 bra 	$L__BB4_84;
	setp.eq.s32 	%p73, %r39, 4;
	ld.global.f32 	%f1081, [%rd4+12];
	fma.rn.f32 	%f1082, %f269, %f1081, %f1552;
	mul.wide.u32 	%rd348, %r16, 4;
	add.s64 	%rd349, %rd4, %rd348;
	ld.global.f32 	%f1083, [%rd349+12];
	fma.rn.f32 	%f1084, %f270, %f1083, %f1082;
	add.s64 	%rd350, %rd349, %rd348;
	ld.global.f32 	%f1085, [%rd350+12];
	fma.rn.f32 	%f1086, %f271, %f1085, %f1084;
	add.s64 	%rd351, %rd350, %rd348;
	ld.global.f32 	%f1087, [%rd351+12];
	fma.rn.f32 	%f1552, %f272, %f1087, %f1086;
	@%p73 bra 	$L__BB4_84;
	setp.eq.s32 	%p74, %r39, 5;
	ld.global.f32 	%f1088, [%rd4+16];
	fma.rn.f32 	%f1089, %f269, %f1088, %f1551;
	mul.wide.u32 	%rd352, %r16, 4;
	add.s64 	%rd353, %rd4, %rd352;
	ld.global.f32 	%f1090, [%rd353+16];
	fma.rn.f32 	%f1091, %f270, %f1090, %f1089;
	add.s64 	%rd354, %rd353, %rd352;
	ld.global.f32 	%f1092, [%rd354+16];
	fma.rn.f32 	%f1093, %f271, %f1092, %f1091;
	add.s64 	%rd355, %rd354, %rd352;
	ld.global.f32 	%f1094, [%rd355+16];
	fma.rn.f32 	%f1551, %f272, %f1094, %f1093;
	@%p74 bra 	$L__BB4_84;
	setp.eq.s32 	%p75, %r39, 6;
	ld.global.f32 	%f1095, [%rd4+20];
	fma.rn.f32 	%f1096, %f269, %f1095, %f1550;
	mul.wide.u32 	%rd356, %r16, 4;
	add.s64 	%rd357, %rd4, %rd356;
	ld.global.f32 	%f1097, [%rd357+20];
	fma.rn.f32 	%f1098, %f270, %f1097, %f1096;
	add.s64 	%rd358, %rd357, %rd356;
	ld.global.f32 	%f1099, [%rd358+20];
	fma.rn.f32 	%f1100, %f271, %f1099, %f1098;
	add.s64 	%rd359, %rd358, %rd356;
	ld.global.f32 	%f1101, [%rd359+20];
	fma.rn.f32 	%f1550, %f272, %f1101, %f1100;
	@%p75 bra 	$L__BB4_84;
	setp.eq.s32 	%p76, %r39, 7;
	ld.global.f32 	%f1102, [%rd4+24];
	fma.rn.f32 	%f1103, %f269, %f1102, %f1549;
	mul.wide.u32 	%rd360, %r16, 4;
	add.s64 	%rd361, %rd4, %rd360;
	ld.global.f32 	%f1104, [%rd361+24];
	fma.rn.f32 	%f1105, %f270, %f1104, %f1103;
	add.s64 	%rd362, %rd361, %rd360;
	ld.global.f32 	%f1106, [%rd362+24];
	fma.rn.f32 	%f1107, %f271, %f1106, %f1105;
	add.s64 	%rd363, %rd362, %rd360;
	ld.global.f32 	%f1108, [%rd363+24];
	fma.rn.f32 	%f1549, %f272, %f1108, %f1107;
	@%p76 bra 	$L__BB4_84;
	ld.global.f32 	%f1109, [%rd4+28];
	fma.rn.f32 	%f1110, %f269, %f1109, %f1548;
	mul.wide.u32 	%rd364, %r16, 4;
	add.s64 	%rd365, %rd4, %rd364;
	ld.global.f32 	%f1111, [%rd365+28];
	fma.rn.f32 	%f1112, %f270, %f1111, %f1110;
	add.s64 	%rd366, %rd365, %rd364;
	ld.global.f32 	%f1113, [%rd366+28];
	fma.rn.f32 	%f1114, %f271, %f1113, %f1112;
	add.s64 	%rd367, %rd366, %rd364;
	ld.global.f32 	%f1115, [%rd367+28];
	fma.rn.f32 	%f1548, %f272, %f1115, %f1114;
$L__BB4_84:
	ld.param.u32 	%r1029, [_Z23matmul_transpose_kernelPfS_ii_param_3];
	add.s64 	%rd561, %rd561, 4;
	cvt.s64.s32 	%rd368, %r1029;
	and.b32  	%r500, %r1029, 3;
	cvt.u64.u32 	%rd369, %r500;
	sub.s64 	%rd370, %rd368, %rd369;
	setp.lt.u64 	%p77, %rd561, %rd370;
	@%p77 bra 	$L__BB4_4;
$L__BB4_85:
	ld.param.u32 	%r1030, [_Z23matmul_transpose_kernelPfS_ii_param_3];
	cvt.s64.s32 	%rd371, %r1030;
	and.b32  	%r501, %r1030, 3;
	cvt.u64.u32 	%rd372, %r501;
	sub.s64 	%rd373, %rd371, %rd372;
	setp.ge.u64 	%p78, %rd373, %rd371;
	@%p78 bra 	$L__BB4_167;
	ld.param.u32 	%r1031, [_Z23matmul_transpose_kernelPfS_ii_param_3];
	ld.param.u64 	%rd558, [_Z23matmul_transpose_kernelPfS_ii_param_0];
	and.b32  	%r502, %r1031, 3;
	cvt.u64.u32 	%rd563, %r502;
	mov.u32 	%r503, %ctaid.y;
	mov.u32 	%r504, %ntid.y;
	mov.u32 	%r505, %tid.y;
	mad.lo.s32 	%r506, %r503, %r504, %r505;
	shl.b32 	%r508, %r506, 3;
	sub.s32 	%r509, %r16, %r508;
	setp.eq.s32 	%p79, %r509, 0;
	cvt.u64.u32 	%rd374, %r16;
	mov.u32 	%r510, %ctaid.x;
	mov.u32 	%r511, %ntid.x;
	mov.u32 	%r512, %tid.x;
	mad.lo.s32 	%r513, %r510, %r511, %r512;
	shl.b32 	%r514, %r513, 3;
	sub.s32 	%r515, %r16, %r514;
	setp.eq.s32 	%p80, %r515, 7;
	or.pred  	%p1, %p80, %p79;
	cvt.s64.s32 	%rd375, %r1031;
	sub.s64 	%rd376, %rd375, %rd563;
	mul.lo.s64 	%rd377, %rd376, %rd374;
	shl.b64 	%rd378, %rd377, 2;
	cvta.to.global.u64 	%rd379, %rd558;
	add.s64 	%rd380, %rd378, %rd379;
	add.s64 	%rd562, %rd380, 16;
	mul.wide.u32 	%rd525, %r16, 4;
$L__BB4_87:
	setp.eq.s32 	%p81, %r515, 0;
	@%p81 bra 	$L__BB4_166;
	@%p79 bra 	$L__BB4_97;
	setp.eq.s32 	%p83, %r509, 1;
	mul.wide.s32 	%rd381, %r514, 4;
	add.s64 	%rd382, %rd562, %rd381;
	ld.global.f32 	%f409, [%rd382+-16];
	mul.wide.u32 	%rd383, %r506, 32;
	add.s64 	%rd384, %rd562, %rd383;
	ld.global.f32 	%f1116, [%rd384+-16];
	fma.rn.f32 	%f1611, %f409, %f1116, %f1611;
	@%p83 bra 	$L__BB4_97;
	setp.eq.s32 	%p84, %r509, 2;
	mul.wide.u32 	%rd385, %r506, 32;
	add.s64 	%rd386, %rd562, %rd385;
	ld.global.f32 	%f1117, [%rd386+-12];
	fma.rn.f32 	%f1610, %f409, %f1117, %f1610;
	@%p84 bra 	$L__BB4_97;
	setp.eq.s32 	%p85, %r509, 3;
	mul.wide.u32 	%rd387, %r506, 32;
	add.s64 	%rd388, %rd562, %rd387;
	ld.global.f32 	%f1118, [%rd388+-8];
	fma.rn.f32 	%f1609, %f409, %f1118, %f1609;
	@%p85 bra 	$L__BB4_97;
	setp.eq.s32 	%p86, %r509, 4;
	mul.wide.u32 	%rd389, %r506, 32;
	add.s64 	%rd390, %rd562, %rd389;
	ld.global.f32 	%f1119, [%rd390+-4];
	fma.rn.f32 	%f1608, %f409, %f1119, %f1608;
	@%p86 bra 	$L__BB4_97;
	setp.eq.s32 	%p87, %r509, 5;
	mul.wide.u32 	%rd391, %r506, 32;
	add.s64 	%rd392, %rd562, %rd391;
	ld.global.f32 	%f1120, [%rd392];
	fma.rn.f32 	%f1607, %f409, %f1120, %f1607;
	@%p87 bra 	$L__BB4_97;
	setp.eq.s32 	%p88, %r509, 6;
	mul.wide.u32 	%rd393, %r506, 32;
	add.s64 	%rd394, %rd562, %rd393;
	ld.global.f32 	%f1121, [%rd394+4];
	fma.rn.f32 	%f1606, %f409, %f1121, %f1606;
	@%p88 bra 	$L__BB4_97;
	setp.eq.s32 	%p89, %r509, 7;
	mul.wide.u32 	%rd395, %r506, 32;
	add.s64 	%rd396, %rd562, %rd395;
	ld.global.f32 	%f1122, [%rd396+8];
	fma.rn.f32 	%f1605, %f409, %f1122, %f1605;
	@%p89 bra 	$L__BB4_97;
	mul.wide.u32 	%rd397, %r506, 32;
	add.s64 	%rd398, %rd562, %rd397;
	ld.global.f32 	%f1123, [%rd398+12];
	fma.rn.f32 	%f1604, %f409, %f1123, %f1604;
$L__BB4_97:
	setp.eq.s32 	%p90, %r515, 1;
	@%p90 bra 	$L__BB4_166;
	@%p79 bra 	$L__BB4_107;
	setp.eq.s32 	%p92, %r509, 1;
	mul.wide.s32 	%rd399, %r514, 4;
	add.s64 	%rd400, %rd562, %rd399;
	ld.global.f32 	%f426, [%rd400+-12];
	mul.wide.u32 	%rd401, %r506, 32;
	add.s64 	%rd402, %rd562, %rd401;
	ld.global.f32 	%f1124, [%rd402+-16];
	fma.rn.f32 	%f1603, %f426, %f1124, %f1603;
	@%p92 bra 	$L__BB4_107;
	setp.eq.s32 	%p93, %r509, 2;
	mul.wide.u32 	%rd403, %r506, 32;
	add.s64 	%rd404, %rd562, %rd403;
	ld.global.f32 	%f1125, [%rd404+-12];
	fma.rn.f32 	%f1602, %f426, %f1125, %f1602;
	@%p93 bra 	$L__BB4_107;
	setp.eq.s32 	%p94, %r509, 3;
	mul.wide.u32 	%rd405, %r506, 32;
	add.s64 	%rd406, %rd562, %rd405;
	ld.global.f32 	%f1126, [%rd406+-8];
	fma.rn.f32 	%f1601, %f426, %f1126, %f1601;
	@%p94 bra 	$L__BB4_107;
	setp.eq.s32 	%p95, %r509, 4;
	mul.wide.u32 	%rd407, %r506, 32;
	add.s64 	%rd408, %rd562, %rd407;
	ld.global.f32 	%f1127, [%rd408+-4];
	fma.rn.f32 	%f1600, %f426, %f1127, %f1600;
	@%p95 bra 	$L__BB4_107;
	setp.eq.s32 	%p96, %r509, 5;
	mul.wide.u32 	%rd409, %r506, 32;
	add.s64 	%rd410, %rd562, %rd409;
	ld.global.f32 	%f1128, [%rd410];
	fma.rn.f32 	%f1599, %f426, %f1128, %f1599;
	@%p96 bra 	$L__BB4_107;
	setp.eq.s32 	%p97, %r509, 6;
	mul.wide.u32 	%rd411, %r506, 32;
	add.s64 	%rd412, %rd562, %rd411;
	ld.global.f32 	%f1129, [%rd412+4];
	fma.rn.f32 	%f1598, %f426, %f1129, %f1598;
	@%p97 bra 	$L__BB4_107;
	setp.eq.s32 	%p98, %r509, 7;
	mul.wide.u32 	%rd413, %r506, 32;
	add.s64 	%rd414, %rd562, %rd413;
	ld.global.f32 	%f1130, [%rd414+8];
	fma.rn.f32 	%f1597, %f426, %f1130, %f1597;
	@%p98 bra 	$L__BB4_107;
	mul.wide.u32 	%rd415, %r506, 32;
	add.s64 	%rd416, %rd562, %rd415;
	ld.global.f32 	%f1131, [%rd416+12];
	fma.rn.f32 	%f1596, %f426, %f1131, %f1596;
$L__BB4_107:
	setp.eq.s32 	%p99, %r515, 2;
	@%p99 bra 	$L__BB4_166;
	@%p79 bra 	$L__BB4_117;
	setp.eq.s32 	%p101, %r509, 1;
	mul.wide.s32 	%rd417, %r514, 4;
	add.s64 	%rd418, %rd562, %rd417;
	ld.global.f32 	%f443, [%rd418+-8];
	mul.wide.u32 	%rd419, %r506, 32;
	add.s64 	%rd420, %rd562, %rd419;
	ld.global.f32 	%f1132, [%rd420+-16];
	fma.rn.f32 	%f1595, %f443, %f1132, %f1595;
	@%p101 bra 	$L__BB4_117;
	setp.eq.s32 	%p102, %r509, 2;
	mul.wide.u32 	%rd421, %r506, 32;
	add.s64 	%rd422, %rd562, %rd421;
	ld.global.f32 	%f1133, [%rd422+-12];
	fma.rn.f32 	%f1594, %f443, %f1133, %f1594;
	@%p102 bra 	$L__BB4_117;
	setp.eq.s32 	%p103, %r509, 3;
	mul.wide.u32 	%rd423, %r506, 32;
	add.s64 	%rd424, %rd562, %rd423;
	ld.global.f32 	%f1134, [%rd424+-8];
	fma.rn.f32 	%f1593, %f443, %f1134, %f1593;
	@%p103 bra 	$L__BB4_117;
	setp.eq.s32 	%p104, %r509, 4;
	mul.wide.u32 	%rd425, %r506, 32;
	add.s64 	%rd426, %rd562, %rd425;
	ld.global.f32 	%f1135, [%rd426+-4];
	fma.rn.f32 	%f1592, %f443, %f1135, %f1592;
	@%p104 bra 	$L__BB4_117;
	setp.eq.s32 	%p105, %r509, 5;
	mul.wide.u32 	%rd427, %r506, 32;
	add.s64 	%rd428, %rd562, %rd427;
	ld.global.f32 	%f1136, [%rd428];
	fma.rn.f32 	%f1591, %f443, %f1136, %f1591;
	@%p105 bra 	$L__BB4_117;
	setp.eq.s32 	%p106, %r509, 6;
	mul.wide.u32 	%rd429, %r506, 32;
	add.s64 	%rd430, %rd562, %rd429;
	ld.global.f32 	%f1137, [%rd430+4];
	fma.rn.f32 	%f1590, %f443, %f1137, %f1590;
	@%p106 bra 	$L__BB4_117;
	setp.eq.s32 	%p107, %r509, 7;
	mul.wide.u32 	%rd431, %r506, 32;
	add.s64 	%rd432, %rd562, %rd431;
	ld.global.f32 	%f1138, [%rd432+8];
	fma.rn.f32 	%f1589, %f443, %f1138, %f1589;
	@%p107 bra 	$L__BB4_117;
	mul.wide.u32 	%rd433, %r506, 32;
	add.s64 	%rd434, %rd562, %rd433;
	ld.global.f32 	%f1139, [%rd434+12];
	fma.rn.f32 	%f1588, %f443, %f1139, %f1588;
$L__BB4_117:
	setp.eq.s32 	%p108, %r515, 3;
	@%p108 bra 	$L__BB4_166;
	@%p79 bra 	$L__BB4_127;
	setp.eq.s32 	%p110, %r509, 1;
	mul.wide.s32 	%rd435, %r514, 4;
	add.s64 	%rd436, %rd562, %rd435;
	ld.global.f32 	%f460, [%rd436+-4];
	mul.wide.u32 	%rd437, %r506, 32;
	add.s64 	%rd438, %rd562, %rd437;
	ld.global.f32 	%f1140, [%rd438+-16];
	fma.rn.f32 	%f1587, %f460, %f1140, %f1587;
	@%p110 bra 	$L__BB4_127;
	setp.eq.s32 	%p111, %r509, 2;
	mul.wide.u32 	%rd439, %r506, 32;
	add.s64 	%rd440, %rd562, %rd439;
	ld.global.f32 	%f1141, [%rd440+-12];
	fma.rn.f32 	%f1586, %f460, %f1141, %f1586;
	@%p111 bra 	$L__BB4_127;
	setp.eq.s32 	%p112, %r509, 3;
	mul.wide.u32 	%rd441, %r506, 32;
	add.s64 	%rd442, %rd562, %rd441;
	ld.global.f32 	%f1142, [%rd442+-8];
	fma.rn.f32 	%f1585, %f460, %f1142, %f1585;
	@%p112 bra 	$L__BB4_127;
	setp.eq.s32 	%p113, %r509, 4;
	mul.wide.u32 	%rd443, %r506, 32;
	add.s64 	%rd444, %rd562, %rd443;
	ld.global.f32 	%f1143, [%rd444+-4];
	fma.rn.f32 	%f1584, %f460, %f1143, %f1584;
	@%p113 bra 	$L__BB4_127;
	setp.eq.s32 	%p114, %r509, 5;
	mul.wide.u32 	%rd445, %r506, 32;
	add.s64 	%rd446, %rd562, %rd445;
	ld.global.f32 	%f1144, [%rd446];
	fma.rn.f32 	%f1583, %f460, %f1144, %f1583;
	@%p114 bra 	$L__BB4_127;
	setp.eq.s32 	%p115, %r509, 6;
	mul.wide.u32 	%rd447, %r506, 32;
	add.s64 	%rd448, %rd562, %rd447;
	ld.global.f32 	%f1145, [%rd448+4];
	fma.rn.f32 	%f1582, %f460, %f1145, %f1582;
	@%p115 bra 	$L__BB4_127;
	setp.eq.s32 	%p116, %r509, 7;
	mul.wide.u32 	%rd449, %r506, 32;
	add.s64 	%rd450, %rd562, %rd449;
	ld.global.f32 	%f1146, [%rd450+8];
	fma.rn.f32 	%f1581, %f460, %f1146, %f1581;
	@%p116 bra 	$L__BB4_127;
	mul.wide.u32 	%rd451, %r506, 32;
	add.s64 	%rd452, %rd562, %rd451;
	ld.global.f32 	%f1147, [%rd452+12];
	fma.rn.f32 	%f1580, %f460, %f1147, %f1580;
$L__BB4_127:
	setp.eq.s32 	%p117, %r515, 4;
	@%p117 bra 	$L__BB4_166;
	@%p79 bra 	$L__BB4_137;
	setp.eq.s32 	%p119, %r509, 1;
	mul.wide.s32 	%rd453, %r514, 4;
	add.s64 	%rd454, %rd562, %rd453;
	ld.global.f32 	%f477, [%rd454];
	mul.wide.u32 	%rd455, %r506, 32;
	add.s64 	%rd456, %rd562, %rd455;
	ld.global.f32 	%f1148, [%rd456+-16];
	fma.rn.f32 	%f1579, %f477, %f1148, %f1579;
	@%p119 bra 	$L__BB4_137;
	setp.eq.s32 	%p120, %r509, 2;
	mul.wide.u32 	%rd457, %r506, 32;
	add.s64 	%rd458, %rd562, %rd457;
	ld.global.f32 	%f1149, [%rd458+-12];
	fma.rn.f32 	%f1578, %f477, %f1149, %f1578;
	@%p120 bra 	$L__BB4_137;
	setp.eq.s32 	%p121, %r509, 3;
	mul.wide.u32 	%rd459, %r506, 32;
	add.s64 	%rd460, %rd562, %rd459;
	ld.global.f32 	%f1150, [%rd460+-8];
	fma.rn.f32 	%f1577, %f477, %f1150, %f1577;
	@%p121 bra 	$L__BB4_137;
	setp.eq.s32 	%p122, %r509, 4;
	mul.wide.u32 	%rd461, %r506, 32;
	add.s64 	%rd462, %rd562, %rd461;
	ld.global.f32 	%f1151, [%rd462+-4];
	fma.rn.f32 	%f1576, %f477, %f1151, %f1576;
	@%p122 bra 	$L__BB4_137;
	setp.eq.s32 	%p123, %r509, 5;
	mul.wide.u32 	%rd463, %r506, 32;
	add.s64 	%rd464, %rd562, %rd463;
	ld.global.f32 	%f1152, [%rd464];
	fma.rn.f32 	%f1575, %f477, %f1152, %f1575;
	@%p123 bra 	$L__BB4_137;
	setp.eq.s32 	%p124, %r509, 6;
	mul.wide.u32 	%rd465, %r506, 32;
	add.s64 	%rd466, %rd562, %rd465;
	ld.global.f32 	%f1153, [%rd466+4];
	fma.rn.f32 	%f1574, %f477, %f1153, %f1574;
	@%p124 bra 	$L__BB4_137;
	setp.eq.s32 	%p125, %r509, 7;
	mul.wide.u32 	%rd467, %r506, 32;
	add.s64 	%rd468, %rd562, %rd467;
	ld.global.f32 	%f1154, [%rd468+8];
	fma.rn.f32 	%f1573, %f477, %f1154, %f1573;
	@%p125 bra 	$L__BB4_137;
	mul.wide.u32 	%rd469, %r506, 32;
	add.s64 	%rd470, %rd562, %rd469;
	ld.global.f32 	%f1155, [%rd470+12];
	fma.rn.f32 	%f1572, %f477, %f1155, %f1572;
$L__BB4_137:
	setp.eq.s32 	%p126, %r515, 5;
	@%p126 bra 	$L__BB4_166;
	@%p79 bra 	$L__BB4_147;
	setp.eq.s32 	%p128, %r509, 1;
	mul.wide.s32 	%rd471, %r514, 4;
	add.s64 	%rd472, %rd562, %rd471;
	ld.global.f32 	%f494, [%rd472+4];
	mul.wide.u32 	%rd473, %r506, 32;
	add.s64 	%rd474, %rd562, %rd473;
	ld.global.f32 	%f1156, [%rd474+-16];
	fma.rn.f32 	%f1571, %f494, %f1156, %f1571;
	@%p128 bra 	$L__BB4_147;
	setp.eq.s32 	%p129, %r509, 2;
	mul.wide.u32 	%rd475, %r506, 32;
	add.s64 	%rd476, %rd562, %rd475;
	ld.global.f32 	%f1157, [%rd476+-12];
	fma.rn.f32 	%f1570, %f494, %f1157, %f1570;
	@%p129 bra 	$L__BB4_147;
	setp.eq.s32 	%p130, %r509, 3;
	mul.wide.u32 	%rd477, %r506, 32;
	add.s64 	%rd478, %rd562, %rd477;
	ld.global.f32 	%f1158, [%rd478+-8];
	fma.rn.f32 	%f1569, %f494, %f1158, %f1569;
	@%p130 bra 	$L__BB4_147;
	setp.eq.s32 	%p131, %r509, 4;
	mul.wide.u32 	%rd479, %r506, 32;
	add.s64 	%rd480, %rd562, %rd479;
	ld.global.f32 	%f1159, [%rd480+-4];
	fma.rn.f32 	%f1568, %f494, %f1159, %f1568;
	@%p131 bra 	$L__BB4_147;
	setp.eq.s32 	%p132, %r509, 5;
	mul.wide.u32 	%rd481, %r506, 32;
	add.s64 	%rd482, %rd562, %rd481;
	ld.global.f32 	%f1160, [%rd482];
	fma.rn.f32 	%f1567, %f494, %f1160, %f1567;
	@%p132 bra 	$L__BB4_147;
	setp.eq.s32 	%p133, %r509, 6;
	mul.wide.u32 	%rd483, %r506, 32;
	add.s64 	%rd484, %rd562, %rd483;
	ld.global.f32 	%f1161, [%rd484+4];
	fma.rn.f32 	%f1566, %f494, %f1161, %f1566;
	@%p133 bra 	$L__BB4_147;
	setp.eq.s32 	%p134, %r509, 7;
	mul.wide.u32 	%rd485, %r506, 32;
	add.s64 	%rd486, %rd562, %rd485;
	ld.global.f32 	%f1162, [%rd486+8];
	fma.rn.f32 	%f1565, %f494, %f1162, %f1565;
	@%p134 bra 	$L__BB4_147;
	mul.wide.u32 	%rd487, %r506, 32;
	add.s64 	%rd488, %rd562, %rd487;
	ld.global.f32 	%f1163, [%rd488+12];
	fma.rn.f32 	%f1564, %f494, %f1163, %f1564;
$L__BB4_147:
	setp.eq.s32 	%p135, %r515, 6;
	@%p135 bra 	$L__BB4_166;
	@%p79 bra 	$L__BB4_157;
	setp.eq.s32 	%p137, %r509, 1;
	mul.wide.s32 	%rd489, %r514, 4;
	add.s64 	%rd490, %rd562, %rd489;
	ld.global.f32 	%f511, [%rd490+8];
	mul.wide.u32 	%rd491, %r506, 32;
	add.s64 	%rd492, %rd562, %rd491;
	ld.global.f32 	%f1164, [%rd492+-16];
	fma.rn.f32 	%f1563, %f511, %f1164, %f1563;
	@%p137 bra 	$L__BB4_157;
	setp.eq.s32 	%p138, %r509, 2;
	mul.wide.u32 	%rd493, %r506, 32;
	add.s64 	%rd494, %rd562, %rd493;
	ld.global.f32 	%f1165, [%rd494+-12];
	fma.rn.f32 	%f1562, %f511, %f1165, %f1562;
	@%p138 bra 	$L__BB4_157;
	setp.eq.s32 	%p139, %r509, 3;
	mul.wide.u32 	%rd495, %r506, 32;
	add.s64 	%rd496, %rd562, %rd495;
	ld.global.f32 	%f1166, [%rd496+-8];
	fma.rn.f32 	%f1561, %f511, %f1166, %f1561;
	@%p139 bra 	$L__BB4_157;
	setp.eq.s32 	%p140, %r509, 4;
	mul.wide.u32 	%rd497, %r506, 32;
	add.s64 	%rd498, %rd562, %rd497;
	ld.global.f32 	%f1167, [%rd498+-4];
	fma.rn.f32 	%f1560, %f511, %f1167, %f1560;
	@%p140 bra 	$L__BB4_157;
	setp.eq.s32 	%p141, %r509, 5;
	mul.wide.u32 	%rd499, %r506, 32;
	add.s64 	%rd500, %rd562, %rd499;
	ld.global.f32 	%f1168, [%rd500];
	fma.rn.f32 	%f1559, %f511, %f1168, %f1559;
	@%p141 bra 	$L__BB4_157;
	setp.eq.s32 	%p142, %r509, 6;
	mul.wide.u32 	%rd501, %r506, 32;
	add.s64 	%rd502, %rd562, %rd501;
	ld.global.f32 	%f1169, [%rd502+4];
	fma.rn.f32 	%f1558, %f511, %f1169, %f1558;
	@%p142 bra 	$L__BB4_157;
	setp.eq.s32 	%p143, %r509, 7;
	mul.wide.u32 	%rd503, %r506, 32;
	add.s64 	%rd504, %rd562, %rd503;
	ld.global.f32 	%f1170, [%rd504+8];
	fma.rn.f32 	%f1557, %f511, %f1170, %f1557;
	@%p143 bra 	$L__BB4_157;
	mul.wide.u32 	%rd505, %r506, 32;
	add.s64 	%rd506, %rd562, %rd505;
	ld.global.f32 	%f1171, [%rd506+12];
	fma.rn.f32 	%f1556, %f511, %f1171, %f1556;
$L__BB4_157:
	@%p1 bra 	$L__BB4_166;
	setp.eq.s32 	%p144, %r509, 1;
	mul.wide.s32 	%rd507, %r514, 4;
	add.s64 	%rd508, %rd562, %rd507;
	ld.global.f32 	%f528, [%rd508+12];
	mul.wide.u32 	%rd509, %r506, 32;
	add.s64 	%rd510, %rd562, %rd509;
	ld.global.f32 	%f1172, [%rd510+-16];
	fma.rn.f32 	%f1555, %f528, %f1172, %f1555;
	@%p144 bra 	$L__BB4_166;
	setp.eq.s32 	%p145, %r509, 2;
	mul.wide.u32 	%rd511, %r506, 32;
	add.s64 	%rd512, %rd562, %rd511;
	ld.global.f32 	%f1173, [%rd512+-12];
	fma.rn.f32 	%f1554, %f528, %f1173, %f1554;
	@%p145 bra 	$L__BB4_166;
	setp.eq.s32 	%p146, %r509, 3;
	mul.wide.u32 	%rd513, %r506, 32;
	add.s64 	%rd514, %rd562, %rd513;
	ld.global.f32 	%f1174, [%rd514+-8];
	fma.rn.f32 	%f1553, %f528, %f1174, %f1553;
	@%p146 bra 	$L__BB4_166;
	setp.eq.s32 	%p147, %r509, 4;
	mul.wide.u32 	%rd515, %r506, 32;
	add.s64 	%rd516, %rd562, %rd515;
	ld.global.f32 	%f1175, [%rd516+-4];
	fma.rn.f32 	%f1552, %f528, %f1175, %f1552;
	@%p147 bra 	$L__BB4_166;
	setp.eq.s32 	%p148, %r509, 5;
	mul.wide.u32 	%rd517, %r506, 32;
	add.s64 	%rd518, %rd562, %rd517;
	ld.global.f32 	%f1176, [%rd518];
	fma.rn.f32 	%f1551, %f528, %f1176, %f1551;
	@%p148 bra 	$L__BB4_166;
	setp.eq.s32 	%p149, %r509, 6;
	mul.wide.u32 	%rd519, %r506, 32;
	add.s64 	%rd520, %rd562, %rd519;
	ld.global.f32 	%f1177, [%rd520+4];
	fma.rn.f32 	%f1550, %f528, %f1177, %f1550;
	@%p149 bra 	$L__BB4_166;
	setp.eq.s32 	%p150, %r509, 7;
	mul.wide.u32 	%rd521, %r506, 32;
	add.s64 	%rd522, %rd562, %rd521;
	ld.global.f32 	%f1178, [%rd522+8];
	fma.rn.f32 	%f1549, %f528, %f1178, %f1549;
	@%p150 bra 	$L__BB4_166;
	mul.wide.u32 	%rd523, %r506, 32;
	add.s64 	%rd524, %rd562, %rd523;
	ld.global.f32 	%f1179, [%rd524+12];
	fma.rn.f32 	%f1548, %f528, %f1179, %f1548;
$L__BB4_166:
	add.s64 	%rd563, %rd563, -1;
	add.s64 	%rd562, %rd562, %rd525;
	setp.ne.s64 	%p151, %rd563, 0;
	@%p151 bra 	$L__BB4_87;
$L__BB4_167:
	mov.u32 	%r984, %ctaid.x;
	mov.u32 	%r985, %ntid.x;
	mov.u32 	%r986, %tid.x;
	mad.lo.s32 	%r987, %r984, %r985, %r986;
	shl.b32 	%r988, %r987, 3;
	sub.s32 	%r989, %r16, %r988;
	setp.eq.s32 	%p152, %r989, 0;
	@%p152 bra 	$L__BB4_246;
	mov.u32 	%r990, %ctaid.y;
	mov.u32 	%r991, %ntid.y;
	mov.u32 	%r992, %tid.y;
	mad.lo.s32 	%r993, %r990, %r991, %r992;
	shl.b32 	%r994, %r993, 3;
	sub.s32 	%r995, %r16, %r994;
	setp.eq.s32 	%p153, %r995, 0;
	cvt.s64.s32 	%rd10, %r988;
	cvt.u64.u32 	%rd11, %r16;
	cvt.u64.u32 	%rd12, %r994;
	@%p153 bra 	$L__BB4_177;
	ld.param.u64 	%rd559, [_Z23matmul_transpose_kernelPfS_ii_param_1];
	mad.lo.s64 	%rd526, %rd10, %rd11, %rd12;
	cvta.to.global.u64 	%rd527, %rd559;
	shl.b64 	%rd528, %rd526, 2;
	add.s64 	%rd13, %rd527, %rd528;
	st.global.f32 	[%rd13], %f1611;
	setp.eq.s32 	%p154, %r995, 1;
	@%p154 bra 	$L__BB4_177;
	st.global.f32 	[%rd13+4], %f1610;
	mov.u32 	%r1009, %tid.y;
	mad.lo.s32 	%r1010, %r990, %r991, %r1009;
	shl.b32 	%r1011, %r1010, 3;
	sub.s32 	%r1012, %r16, %r1011;
	setp.eq.s32 	%p155, %r1012, 2;
	@%p155 bra 	$L__BB4_177;
	st.global.f32 	[%rd13+8], %f1609;
	mov.u32 	%r1014, %ntid.y;
	mad.lo.s32 	%r1016, %r990, %r1014, %r1009;
	shl.b32 	%r1017, %r1016, 3;
	sub.s32 	%r11, %r16, %r1017;
	setp.eq.s32 	%p156, %r11, 3;
	@%p156 bra 	$L__BB4_177;
	st.global.f32 	[%rd13+12], %f1608;
	setp.eq.s32 	%p157, %r11, 4;
	@%p157 bra 	$L__BB4_177;
	st.global.f32 	[%rd13+16], %f1607;
	setp.eq.s32 	%p158, %r11, 5;
	@%p158 bra 	$L__BB4_177;
	st.global.f32 	[%rd13+20], %f1606;
	setp.eq.s32 	%p159, %r11, 6;
	@%p159 bra 	$L__BB4_177;
	st.global.f32 	[%rd13+24], %f1605;
	setp.eq.s32 	%p160, %r11, 7;
	@%p160 bra 	$L__BB4_177;
	st.global.f32 	[%rd13+28], %f1604;
$L__BB4_177:
	mov.u32 	%r1018, %ctaid.x;
	mov.u32 	%r1019, %ntid.x;
	mov.u32 	%r1020, %tid.x;
	mad.lo.s32 	%r1021, %r1018, %r1019, %r1020;
	shl.b32 	%r1022, %r1021, 3;
	sub.s32 	%r12, %r16, %r1022;
	setp.eq.s32 	%p161, %r12, 1;
	@%p161 bra 	$L__BB4_246;
	ld.param.u64 	%rd560, [_Z23matmul_transpose_kernelPfS_ii_param_1];
	cvta.to.global.u64 	%rd14, %rd560;
	mov.u32 	%r1024, %ntid.y;
	mov.u32 	%r1025, %tid.y;
	mad.lo.s32 	%r1026, %r990, %r1024, %r1025;
	shl.b32 	%r1027, %r1026, 3;
	sub.s32 	%r13, %r16, %r1027;
	setp.eq.s32 	%p162, %r13, 0;
	@%p162 bra 	$L__BB4_187;
	mad.lo.s64 	%rd529, %rd11, %rd10, %rd11;
	add.s64 	%rd530, %rd529, %rd12;
	shl.b64 	%rd531, %rd530, 2;
	add.s64 	%rd15, %rd14, %rd531;
	st.global.f32 	[%rd15], %f1603;
	setp.eq.s32 	%p163, %r13, 1;
	@%p163 bra 	$L__BB4_187;
	st.global.f32 	[%rd15+4], %f1602;
	setp.eq.s32 	%p164, %r13, 2;
	@%p164 bra 	$L__BB4_187;
	st.global.f32 	[%rd15+8], %f1601;
	setp.eq.s32 	%p165, %r13, 3;
	@%p165 bra 	$L__BB4_187;
	st.global.f32 	[%rd15+12], %f1600;
	setp.eq.s32 	%p166, %r13, 4;
	@%p166 bra 	$L__BB4_187;
	st.global.f32 	[%rd15+16], %f1599;
	setp.eq.s32 	%p167, %r13, 5;
	@%p167 bra 	$L__BB4_187;
	st.global.f32 	[%rd15+20], %f1598;
	setp.eq.s32 	%p168, %r13, 6;
	@%p168 bra 	$L__BB4_187;
	st.global.f32 	[%rd15+24], %f1597;
	setp.eq.s32 	%p169, %r13, 7;
	@%p169 bra 	$L__BB4_187;
	st.global.f32 	[%rd15+28], %f1596;
$L__BB4_187:
	setp.eq.s32 	%p170, %r12, 2;
	@%p170 bra 	$L__BB4_246;
	setp.eq.s32 	%p171, %r13, 0;
	@%p171 bra 	$L__BB4_197;
	add.s64 	%rd532, %rd10, 2;
	mad.lo.s64 	%rd533, %rd532, %rd11, %rd12;
	shl.b64 	%rd534, %rd533, 2;
	add.s64 	%rd16, %rd14, %rd534;
	st.global.f32 	[%rd16], %f1595;
	setp.eq.s32 	%p172, %r13, 1;
	@%p172 bra 	$L__BB4_197;
	st.global.f32 	[%rd16+4], %f1594;
	setp.eq.s32 	%p173, %r13, 2;
	@%p173 bra 	$L__BB4_197;
	st.global.f32 	[%rd16+8], %f1593;
	setp.eq.s32 	%p174, %r13, 3;
	@%p174 bra 	$L__BB4_197;
	st.global.f32 	[%rd16+12], %f1592;
	setp.eq.s32 	%p175, %r13, 4;
	@%p175 bra 	$L__BB4_197;
	st.global.f32 	[%rd16+16], %f1591;
	setp.eq.s32 	%p176, %r13, 5;
	@%p176 bra 	$L__BB4_197;
	st.global.f32 	[%rd16+20], %f1590;
	setp.eq.s32 	%p177, %r13, 6;
	@%p177 bra 	$L__BB4_197;
	st.global.f32 	[%rd16+24], %f1589;
	setp.eq.s32 	%p178, %r13, 7;
	@%p178 bra 	$L__BB4_197;
	st.global.f32 	[%rd16+28], %f1588;
$L__BB4_197:
	setp.eq.s32 	%p179, %r12, 3;
	@%p179 bra 	$L__BB4_246;
	setp.eq.s32 	%p180, %r13, 0;
	@%p180 bra 	$L__BB4_207;
	add.s64 	%rd535, %rd10, 3;
	mad.lo.s64 	%rd536, %rd535, %rd11, %rd12;
	shl.b64 	%rd537, %rd536, 2;
	add.s64 	%rd17, %rd14, %rd537;
	st.global.f32 	[%rd17], %f1587;
	setp.eq.s32 	%p181, %r13, 1;
	@%p181 bra 	$L__BB4_207;
	st.global.f32 	[%rd17+4], %f1586;
	setp.eq.s32 	%p182, %r13, 2;
	@%p182 bra 	$L__BB4_207;
	st.global.f32 	[%rd17+8], %f1585;
	setp.eq.s32 	%p183, %r13, 3;
	@%p183 bra 	$L__BB4_207;
	st.global.f32 	[%rd17+12], %f1584;
	setp.eq.s32 	%p184, %r13, 4;
	@%p184 bra 	$L__BB4_207;
	st.global.f32 	[%rd17+16], %f1583;
	setp.eq.s32 	%p185, %r13, 5;
	@%p185 bra 	$L__BB4_207;
	st.global.f32 	[%rd17+20], %f1582;
	setp.eq.s32 	%p186, %r13, 6;
	@%p186 bra 	$L__BB4_207;
	st.global.f32 	[%rd17+24], %f1581;
	setp.eq.s32 	%p187, %r13, 7;
	@%p187 bra 	$L__BB4_207;
	st.global.f32 	[%rd17+28], %f1580;
$L__BB4_207:
	setp.eq.s32 	%p188, %r12, 4;
	@%p188 bra 	$L__BB4_246;
	setp.eq.s32 	%p189, %r13, 0;
	@%p189 bra 	$L__BB4_217;
	add.s64 	%rd538, %rd10, 4;
	mad.lo.s64 	%rd539, %rd538, %rd11, %rd12;
	shl.b64 	%rd540, %rd539, 2;
	add.s64 	%rd18, %rd14, %rd540;
	st.global.f32 	[%rd18], %f1579;
	setp.eq.s32 	%p190, %r13, 1;
	@%p190 bra 	$L__BB4_217;
	st.global.f32 	[%rd18+4], %f1578;
	setp.eq.s32 	%p191, %r13, 2;
	@%p191 bra 	$L__BB4_217;
	st.global.f32 	[%rd18+8], %f1577;
	setp.eq.s32 	%p192, %r13, 3;
	@%p192 bra 	$L__BB4_217;
	st.global.f32 	[%rd18+12], %f1576;
	setp.eq.s32 	%p193, %r13, 4;
	@%p193 bra 	$L__BB4_217;
	st.global.f32 	[%rd18+16], %f1575;
	setp.eq.s32 	%p194, %r13, 5;
	@%p194 bra 	$L__BB4_217;
	st.global.f32 	[%rd18+20], %f1574;
	setp.eq.s32 	%p195, %r13, 6;
	@%p195 bra 	$L__BB4_217;
	st.global.f32 	[%rd18+24], %f1573;
	setp.eq.s32 	%p196, %r13, 7;
	@%p196 bra 	$L__BB4_217;
	st.global.f32 	[%rd18+28], %f1572;
$L__BB4_217:
	setp.eq.s32 	%p197, %r12, 5;
	@%p197 bra 	$L__BB4_246;
	setp.eq.s32 	%p198, %r13, 0;
	@%p198 bra 	$L__BB4_227;
	add.s64 	%rd541, %rd10, 5;
	mad.lo.s64 	%rd542, %rd541, %rd11, %rd12;
	shl.b64 	%rd543, %rd542, 2;
	add.s64 	%rd19, %rd14, %rd543;
	st.global.f32 	[%rd19], %f1571;
	setp.eq.s32 	%p199, %r13, 1;
	@%p199 bra 	$L__BB4_227;
	st.global.f32 	[%rd19+4], %f1570;
	setp.eq.s32 	%p200, %r13, 2;
	@%p200 bra 	$L__BB4_227;
	st.global.f32 	[%rd19+8], %f1569;
	setp.eq.s32 	%p201, %r13, 3;
	@%p201 bra 	$L__BB4_227;
	st.global.f32 	[%rd19+12], %f1568;
	setp.eq.s32 	%p202, %r13, 4;
	@%p202 bra 	$L__BB4_227;
	st.global.f32 	[%rd19+16], %f1567;
	setp.eq.s32 	%p203, %r13, 5;
	@%p203 bra 	$L__BB4_227;
	st.global.f32 	[%rd19+20], %f1566;
	setp.eq.s32 	%p204, %r13, 6;
	@%p204 bra 	$L__BB4_227;
	st.global.f32 	[%rd19+24], %f1565;
	setp.eq.s32 	%p205, %r13, 7;
	@%p205 bra 	$L__BB4_227;
	st.global.f32 	[%rd19+28], %f1564;
$L__BB4_227:
	setp.eq.s32 	%p206, %r12, 6;
	@%p206 bra 	$L__BB4_246;
	setp.eq.s32 	%p207, %r13, 0;
	@%p207 bra 	$L__BB4_237;
	add.s64 	%rd544, %rd10, 6;
	mad.lo.s64 	%rd545, %rd544, %rd11, %rd12;
	shl.b64 	%rd546, %rd545, 2;
	add.s64 	%rd20, %rd14, %rd546;
	st.global.f32 	[%rd20], %f1563;
	setp.eq.s32 	%p208, %r13, 1;
	@%p208 bra 	$L__BB4_237;
	st.global.f32 	[%rd20+4], %f1562;
	setp.eq.s32 	%p209, %r13, 2;
	@%p209 bra 	$L__BB4_237;
	st.global.f32 	[%rd20+8], %f1561;
	setp.eq.s32 	%p210, %r13, 3;
	@%p210 bra 	$L__BB4_237;
	st.global.f32 	[%rd20+12], %f1560;
	setp.eq.s32 	%p211, %r13, 4;
	@%p211 bra 	$L__BB4_237;
	st.global.f32 	[%rd20+16], %f1559;
	setp.eq.s32 	%p212, %r13, 5;
	@%p212 bra 	$L__BB4_237;
	st.global.f32 	[%rd20+20], %f1558;
	setp.eq.s32 	%p213, %r13, 6;
	@%p213 bra 	$L__BB4_237;
	st.global.f32 	[%rd20+24], %f1557;
	setp.eq.s32 	%p214, %r13, 7;
	@%p214 bra 	$L__BB4_237;
	st.global.f32 	[%rd20+28], %f1556;
$L__BB4_237:
	setp.eq.s32 	%p215, %r13, 0;
	setp.eq.s32 	%p216, %r12, 7;
	or.pred  	%p217, %p216, %p215;
	@%p217 bra 	$L__BB4_246;
	add.s64 	%rd547, %rd10, 7;
	mad.lo.s64 	%rd548, %rd547, %rd11, %rd12;
	shl.b64 	%rd549, %rd548, 2;
	add.s64 	%rd21, %rd14, %rd549;
	st.global.f32 	[%rd21], %f1555;
	setp.eq.s32 	%p218, %r13, 1;
	@%p218 bra 	$L__BB4_246;
	st.global.f32 	[%rd21+4], %f1554;
	setp.eq.s32 	%p219, %r13, 2;
	@%p219 bra 	$L__BB4_246;
	st.global.f32 	[%rd21+8], %f1553;
	setp.eq.s32 	%p220, %r13, 3;
	@%p220 bra 	$L__BB4_246;
	st.global.f32 	[%rd21+12], %f1552;
	setp.eq.s32 	%p221, %r13, 4;
	@%p221 bra 	$L__BB4_246;
	st.global.f32 	[%rd21+16], %f1551;
	setp.eq.s32 	%p222, %r13, 5;
	@%p222 bra 	$L__BB4_246;
	st.global.f32 	[%rd21+20], %f1550;
	setp.eq.s32 	%p223, %r13, 6;
	@%p223 bra 	$L__BB4_246;
	st.global.f32 	[%rd21+24], %f1549;
	setp.eq.s32 	%p224, %r13, 7;
	@%p224 bra 	$L__BB4_246;
	st.global.f32 	[%rd21+28], %f1548;
$L__BB4_246:
	ret;

}


// ===== COMPILED SASS (sm_100) =====

	.target	sm_100

	.elftype	@"ET_EXEC"


//--------------------- .note.nv.tkinfo           --------------------------
	.section	.note.nv.tkinfo,"",@"SHT_NOTE"
	.sectionflags	@"SHF_NOTE_NV_TKINFO"
	.tkinfo
        /*0018*/ 	.word	0x00000002
        /*0030*/ 	.string	""
        /*0030*/ 	.string	"ptxas"
        /*0030*/ 	.string	"Cuda compilation tools, release 13.0, V13.0.88"
        /*0030*/ 	.string	"Build cuda_13.0.r13.0/compiler.36424714_0"
        /*0030*/ 	.string	"-arch sm_100 -m 64 "



//--------------------- .note.nv.cuinfo           --------------------------
	.section	.note.nv.cuinfo,"",@"SHT_NOTE"
	.sectionflags	@"SHF_NOTE_NV_CUINFO"
        /*0018*/ 	.short	0x0002
        /*001a*/ 	.short	0x0064
        /*001c*/ 	.short	0x0082
	.zero		2


//--------------------- .nv.info                  --------------------------
	.section	.nv.info,"",@"SHT_CUDA_INFO"
	.align	4


	//----- nvinfo : EIATTR_REGCOUNT
	.align		4
        /*0000*/ 	.byte	0x04, 0x2f
        /*0002*/ 	.short	(.L_1 - .L_0)
	.align		4
.L_0:
        /*0004*/ 	.word	index@(_Z10sum_kernelPKfPfiib)
        /*0008*/ 	.word	0x00000020


	//----- nvinfo : EIATTR_FRAME_SIZE
	.align		4
.L_1:
        /*000c*/ 	.byte	0x04, 0x11
        /*000e*/ 	.short	(.L_3 - .L_2)
	.align		4
.L_2:
        /*0010*/ 	.word	index@($__internal_2_$__cuda_sm3x_div_rn_noftz_f32_slowpath)
        /*0014*/ 	.word	0x00000000


	//----- nvinfo : EIATTR_FRAME_SIZE
	.align		4
.L_3:
        /*0018*/ 	.byte	0x04, 0x11
        /*001a*/ 	.short	(.L_5 - .L_4)
	.align		4
.L_4:
        /*001c*/ 	.word	index@($__internal_1_$__cuda_sm20_sqrt_rn_f32_slowpath)
        /*0020*/ 	.word	0x00000000


	//----- nvinfo : EIATTR_FRAME_SIZE
	.align		4
.L_5:
        /*0024*/ 	.byte	0x04, 0x11
        /*0026*/ 	.short	(.L_7 - .L_6)
	.align		4
.L_6:
        /*0028*/ 	.word	index@(_Z10sum_kernelPKfPfiib)
        /*002c*/ 	.word	0x00000000


	//----- nvinfo : EIATTR_REGCOUNT
	.align		4
.L_7:
        /*0030*/ 	.byte	0x04, 0x2f
        /*0032*/ 	.short	(.L_9 - .L_8)
	.align		4
.L_8:
        /*0034*/ 	.word	index@(_Z15mean_sub_kernelPfS_ii)
        /*0038*/ 	.word	0x0000001a


	//----- nvinfo : EIATTR_FRAME_SIZE
	.align		4
.L_9:
        /*003c*/ 	.byte	0x04, 0x11
        /*003e*/ 	.short	(.L_11 - .L_10)
	.align		4
.L_10:
        /*0040*/ 	.word	index@(_Z15mean_sub_kernelPfS_ii)
        /*0044*/ 	.word	0x00000000


	//----- nvinfo : EIATTR_REGCOUNT
	.align		4
.L_11:
        /*0048*/ 	.byte	0x04, 0x2f
        /*004a*/ 	.short	(.L_13 - .L_12)
	.align		4
.L_12:
        /*004c*/ 	.word	index@(_Z15sqrt_div_kernelPfPKfii)
        /*0050*/ 	.word	0x0000001a


	//----- nvinfo : EIATTR_FRAME_SIZE
	.align		4
.L_13:
        /*0054*/ 	.byte	0x04, 0x11
        /*0056*/ 	.short	(.L_15 - .L_14)
	.align		4
.L_14:
        /*0058*/ 	.word	index@($__internal_0_$__cuda_sm3x_div_rn_noftz_f32_slowpath)
        /*005c*/ 	.word	0x00000000


	//----- nvinfo : EIATTR_FRAME_SIZE
	.align		4
.L_15:
        /*0060*/ 	.byte	0x04, 0x11
        /*0062*/ 	.short	(.L_17 - .L_16)
	.align		4
.L_16:
        /*0064*/ 	.word	index@(_Z15sqrt_div_kernelPfPKfii)
        /*0068*/ 	.word	0x00000000


	//----- nvinfo : EIATTR_REGCOUNT
	.align		4
.L_17:
        /*006c*/ 	.byte	0x04, 0x2f
        /*006e*/ 	.short	(.L_19 - .L_18)
	.align		4
.L_18:
        /*0070*/ 	.word	index@(_Z14transpose_copyPfS_ii)
        /*0074*/ 	.word	0x00000018


	//----- nvinfo : EIATTR_FRAME_SIZE
	.align		4
.L_19:
        /*0078*/ 	.byte	0x04, 0x11
        /*007a*/ 	.short	(.L_21 - .L_20)
	.align		4
.L_20:
        /*007c*/ 	.word	index@(_Z14transpose_copyPfS_ii)
        /*0080*/ 	.word	0x00000000


	//----- nvinfo : EIATTR_REGCOUNT
	.align		4
.L_21:
        /*0084*/ 	.byte	0x04, 0x2f
        /*0086*/ 	.short	(.L_23 - .L_22)
	.align		4
.L_22:
        /*0088*/ 	.word	index@(_Z23matmul_transpose_kernelPfS_ii)
        /*008c*/ 	.word	0x00000069


	//----- nvinfo : EIATTR_FRAME_SIZE
	.align		4
.L_23:
        /*0090*/ 	.byte	0x04, 0x11
        /*0092*/ 	.short	(.L_25 - .L_24)
	.align		4
.L_24:
        /*0094*/ 	.word	index@(_Z23matmul_transpose_kernelPfS_ii)
        /*0098*/ 	.word	0x00000000


	//----- nvinfo : EIATTR_MIN_STACK_SIZE
	.align		4
.L_25:
        /*009c*/ 	.byte	0x04, 0x12
        /*009e*/ 	.short	(.L_27 - .L_26)
	.align		4
.L_26:
        /*00a0*/ 	.word	index@(_Z23matmul_transpose_kernelPfS_ii)
        /*00a4*/ 	.word	0x00000000


	//----- nvinfo : EIATTR_MIN_STACK_SIZE
	.align		4
.L_27:
        /*00a8*/ 	.byte	0x04, 0x12
        /*00aa*/ 	.short	(.L_29 - .L_28)
	.align		4
.L_28:
        /*00ac*/ 	.word	index@(_Z14transpose_copyPfS_ii)
        /*00b0*/ 	.word	0x00000000


	//----- nvinfo : EIATTR_MIN_STACK_SIZE
	.align		4
.L_29:
        /*00b4*/ 	.byte	0x04, 0x12
        /*00b6*/ 	.short	(.L_31 - .L_30)
	.align		4
.L_30:
        /*00b8*/ 	.word	index@(_Z15sqrt_div_kernelPfPKfii)
        /*00bc*/ 	.word	0x00000000


	//----- nvinfo : EIATTR_MIN_STACK_SIZE
	.align		4
.L_31:
        /*00c0*/ 	.byte	0x04, 0x12
        /*00c2*/ 	.short	(.L_33 - .L_32)
	.align		4
.L_32:
        /*00c4*/ 	.word	index@(_Z15mean_sub_kernelPfS_ii)
        /*00c8*/ 	.word	0x00000000


	//----- nvinfo : EIATTR_MIN_STACK_SIZE
	.align		4
.L_33:
        /*00cc*/ 	.byte	0x04, 0x12
        /*00ce*/ 	.short	(.L_35 - .L_34)
	.align		4
.L_34:
        /*00d0*/ 	.word	index@(_Z10sum_kernelPKfPfiib)
        /*00d4*/ 	.word	0x00000000
.L_35:


//--------------------- .nv.compat                --------------------------
	.section	.nv.compat,"",@"SHT_CUDA_COMPAT_INFO"
	.align	4
        /*0000*/ 	.byte	0x02, 0x09, 0x00, 0x00, 0x02, 0x02, 0x01, 0x00, 0x02, 0x05, 0x05, 0x00, 0x03, 0x07, 0x01, 0x01
        /*0010*/ 	.byte	0x02, 0x03, 0x00, 0x00, 0x02, 0x06, 0x01, 0x00, 0x04, 0x0b, 0x08, 0x00, 0x01, 0x00, 0x00, 0x00
        /*0020*/ 	.byte	0x00, 0x00, 0x00, 0x00


//--------------------- .nv.info._Z23matmul_transpose_kernelPfS_ii --------------------------
	.section	.nv.info._Z23matmul_transpose_kernelPfS_ii,"",@"SHT_CUDA_INFO"
	.sectionflags	@""
	.align	4


	//----- nvinfo : EIATTR_CUDA_API_VERSION
	.align		4
        /*0000*/ 	.byte	0x04, 0x37
        /*0002*/ 	.short	(.L_37 - .L_36)
.L_36:
        /*0004*/ 	.word	0x00000082


	//----- nvinfo : EIATTR_KPARAM_INFO
	.align		4
.L_37:
        /*0008*/ 	.byte	0x04, 0x17
        /*000a*/ 	.short	(.L_39 - .L_38)
.L_38:
        /*000c*/ 	.word	0x00000000
        /*0010*/ 	.short	0x0003
        /*0012*/ 	.short	0x0014
        /*0014*/ 	.byte	0x00, 0xf0, 0x11, 0x00


	//----- nvinfo : EIATTR_KPARAM_INFO
	.align		4
.L_39:
        /*0018*/ 	.byte	0x04, 0x17
        /*001a*/ 	.short	(.L_41 - .L_40)
.L_40:
        /*001c*/ 	.word	0x00000000
        /*0020*/ 	.short	0x0002
        /*0022*/ 	.short	0x0010
        /*0024*/ 	.byte	0x00, 0xf0, 0x11, 0x00


	//----- nvinfo : EIATTR_KPARAM_INFO
	.align		4
.L_41:
        /*0028*/ 	.byte	0x04, 0x17
        /*002a*/ 	.short	(.L_43 - .L_42)
.L_42:
        /*002c*/ 	.word	0x00000000
        /*0030*/ 	.short	0x0001
        /*0032*/ 	.short	0x0008
        /*0034*/ 	.byte	0x00, 0xf5, 0x21, 0x00


	//----- nvinfo : EIATTR_KPARAM_INFO
	.align		4
.L_43:
        /*0038*/ 	.byte	0x04, 0x17
        /*003a*/ 	.short	(.L_45 - .L_44)
.L_44:
        /*003c*/ 	.word	0x00000000
        /*0040*/ 	.short	0x0000
        /*0042*/ 	.short	0x0000
        /*0044*/ 	.byte	0x00, 0xf5, 0x21, 0x00


	//----- nvinfo : EIATTR_SPARSE_MMA_MASK
	.align		4
.L_45:
        /*0048*/ 	.byte	0x03, 0x50
        /*004a*/ 	.short	0x0000


	//----- nvinfo : EIATTR_MAXREG_COUNT
	.align		4
        /*004c*/ 	.byte	0x03, 0x1b
        /*004e*/ 	.short	0x00ff


	//----- nvinfo : EIATTR_MERCURY_ISA_VERSION
	.align		4
        /*0050*/ 	.byte	0x03, 0x5f
        /*0052*/ 	.short	0x0101


	//----- nvinfo : EIATTR_VRC_CTA_INIT_COUNT
	.align		4
        /*0054*/ 	.byte	0x02, 0x4a
	.zero		1
	.zero		1


	//----- nvinfo : EIATTR_EXIT_INSTR_OFFSETS
	.align		4
        /*0058*/ 	.byte	0x04, 0x1c
        /*005a*/ 	.short	(.L_47 - .L_46)


	//   ....[0]....
.L_46:
        /*005c*/ 	.word	0x000000e0


	//   ....[1]....
        /*0060*/ 	.word	0x000049c0


	//   ....[2]....
        /*0064*/ 	.word	0x00004cc0


	//   ....[3]....
        /*0068*/ 	.word	0x00004f20


	//   ....[4]....
        /*006c*/ 	.word	0x00005160


	//   ....[5]....
        /*0070*/ 	.word	0x000053a0


	//   ....[6]....
        /*0074*/ 	.word	0x000055e0


	//   ....[7]....
        /*0078*/ 	.word	0x00005820


	//   ....[8]....
        /*007c*/ 	.word	0x00005a60


	//   ....[9]....
        /*0080*/ 	.word	0x00005b30


	//   ....[10]....
        /*0084*/ 	.word	0x00005b60


	//   ....[11]....
        /*0088*/ 	.word	0x00005b90


	//   ....[12]....
        /*008c*/ 	.word	0x00005bc0


	//   ....[13]....
        /*0090*/ 	.word	0x00005bf0


	//   ....[14]....
        /*0094*/ 	.word	0x00005c20


	//   ....[15]....
        /*0098*/ 	.word	0x00005c50


	//   ....[16]....
        /*009c*/ 	.word	0x00005c70


	//----- nvinfo : EIATTR_CRS_STACK_SIZE
	.align		4
.L_47:
        /*00a0*/ 	.byte	0x04, 0x1e
        /*00a2*/ 	.short	(.L_49 - .L_48)
.L_48:
        /*00a4*/ 	.word	0x00000000


	//----- nvinfo : EIATTR_CBANK_PARAM_SIZE
	.align		4
.L_49:
        /*00a8*/ 	.byte	0x03, 0x19
        /*00aa*/ 	.short	0x0018


	//----- nvinfo : EIATTR_PARAM_CBANK
	.align		4
        /*00ac*/ 	.byte	0x04, 0x0a
        /*00ae*/ 	.short	(.L_51 - .L_50)
	.align		4
.L_50:
        /*00b0*/ 	.word	index@(.nv.constant0._Z23matmul_transpose_kernelPfS_ii)
        /*00b4*/ 	.short	0x0380
        /*00b6*/ 	.short	0x0018


	//----- nvinfo : EIATTR_SW_WAR
	.align		4
.L_51:
        /*00b8*/ 	.byte	0x04, 0x36
        /*00ba*/ 	.short	(.L_53 - .L_52)
.L_52:
        /*00bc*/ 	.word	0x00000008
.L_53:


//--------------------- .nv.info._Z14transpose_copyPfS_ii --------------------------
	.section	.nv.info._Z14transpose_copyPfS_ii,"",@"SHT_CUDA_INFO"
	.sectionflags	@""
	.align	4


	//----- nvinfo : EIATTR_CUDA_API_VERSION
	.align		4
        /*0000*/ 	.byte	0x04, 0x37
        /*0002*/ 	.short	(.L_55 - .L_54)
.L_54:
        /*0004*/ 	.word	0x00000082


	//----- nvinfo : EIATTR_KPARAM_INFO
	.align		4
.L_55:
        /*0008*/ 	.byte	0x04, 0x17
        /*000a*/ 	.short	(.L_57 - .L_56)
.L_56:
        /*000c*/ 	.word	0x00000000
        /*0010*/ 	.short	0x0003
        /*0012*/ 	.short	0x0014
        /*0014*/ 	.byte	0x00, 0xf0, 0x11, 0x00


	//----- nvinfo : EIATTR_KPARAM_INFO
	.align		4
.L_57:
        /*0018*/ 	.byte	0x04, 0x17
        /*001a*/ 	.short	(.L_59 - .L_58)
.L_58:
        /*001c*/ 	.word	0x00000000
        /*0020*/ 	.short	0x0002
        /*0022*/ 	.short	0x0010
        /*0024*/ 	.byte	0x00, 0xf0, 0x11, 0x00


	//----- nvinfo : EIATTR_KPARAM_INFO
	.align		4
.L_59:
        /*0028*/ 	.byte	0x04, 0x17
        /*002a*/ 	.short	(.L_61 - .L_60)
.L_60:
        /*002c*/ 	.word	0x00000000
        /*0030*/ 	.short	0x0001
        /*0032*/ 	.short	0x0008
        /*0034*/ 	.byte	0x00, 0xf5, 0x21, 0x00


	//----- nvinfo : EIATTR_KPARAM_INFO
	.align		4
.L_61:
        /*0038*/ 	.byte	0x04, 0x17
        /*003a*/ 	.short	(.L_63 - .L_62)
.L_62:
        /*003c*/ 	.word	0x00000000
        /*0040*/ 	.short	0x0000
        /*0042*/ 	.short	0x0000
        /*0044*/ 	.byte	0x00, 0xf5, 0x21, 0x00


	//----- nvinfo : EIATTR_SPARSE_MMA_MASK
	.align		4
.L_63:
        /*0048*/ 	.byte	0x03, 0x50
        /*004a*/ 	.short	0x0000


	//----- nvinfo : EIATTR_MAXREG_COUNT
	.align		4
        /*004c*/ 	.byte	0x03, 0x1b
        /*004e*/ 	.short	0x00ff


	//----- nvinfo : EIATTR_MERCURY_ISA_VERSION
	.align		4
        /*0050*/ 	.byte	0x03, 0x5f
        /*0052*/ 	.short	0x0101


	//----- nvinfo : EIATTR_VRC_CTA_INIT_COUNT
	.align		4
        /*0054*/ 	.byte	0x02, 0x4a
	.zero		1
	.zero		1


	//----- nvinfo : EIATTR_EXIT_INSTR_OFFSETS
	.align		4
        /*0058*/ 	.byte	0x04, 0x1c
        /*005a*/ 	.short	(.L_65 - .L_64)


	//   ....[0]....
.L_64:
        /*005c*/ 	.word	0x000000b0


	//   ....[1]....
        /*0060*/ 	.word	0x00000570


	//   ....[2]....
        /*0064*/ 	.word	0x00000c70


	//----- nvinfo : EIATTR_CRS_STACK_SIZE
	.align		4
.L_65:
        /*0068*/ 	.byte	0x04, 0x1e
        /*006a*/ 	.short	(.L_67 - .L_66)
.L_66:
        /*006c*/ 	.word	0x00000000


	//----- nvinfo : EIATTR_CBANK_PARAM_SIZE
	.align		4
.L_67:
        /*0070*/ 	.byte	0x03, 0x19
        /*0072*/ 	.short	0x0018


	//----- nvinfo : EIATTR_PARAM_CBANK
	.align		4
        /*0074*/ 	.byte	0x04, 0x0a
        /*0076*/ 	.short	(.L_69 - .L_68)
	.align		4
.L_68:
        /*0078*/ 	.word	index@(.nv.constant0._Z14transpose_copyPfS_ii)
        /*007c*/ 	.short	0x0380
        /*007e*/ 	.short	0x0018


	//----- nvinfo : EIATTR_SW_WAR
	.align		4
.L_69:
        /*0080*/ 	.byte	0x04, 0x36
        /*0082*/ 	.short	(.L_71 - .L_70)
.L_70:
        /*0084*/ 	.word	0x00000008
.L_71:


//--------------------- .nv.info._Z15sqrt_div_kernelPfPKfii --------------------------
	.section	.nv.info._Z15sqrt_div_kernelPfPKfii,"",@"SHT_CUDA_INFO"
	.sectionflags	@""
	.align	4


	//----- nvinfo : EIATTR_CUDA_API_VERSION
	.align		4
        /*0000*/ 	.byte	0x04, 0x37
        /*0002*/ 	.short	(.L_73 - .L_72)
.L_72:
        /*0004*/ 	.word	0x00000082


	//----- nvinfo : EIATTR_KPARAM_INFO
	.align		4
.L_73:
        /*0008*/ 	.byte	0x04, 0x17
        /*000a*/ 	.short	(.L_75 - .L_74)
.L_74:
        /*000c*/ 	.word	0x00000000
        /*0010*/ 	.short	0x0003
        /*0012*/ 	.short	0x0014
        /*0014*/ 	.byte	0x00, 0xf0, 0x11, 0x00


	//----- nvinfo : EIATTR_KPARAM_INFO
	.align		4
.L_75:
        /*0018*/ 	.byte	0x04, 0x17
        /*001a*/ 	.short	(.L_77 - .L_76)
.L_76:
        /*001c*/ 	.word	0x00000000
        /*0020*/ 	.short	0x0002
        /*0022*/ 	.short	0x0010
        /*0024*/ 	.byte	0x00, 0xf0, 0x11, 0x00


	//----- nvinfo : EIATTR_KPARAM_INFO
	.align		4
.L_77:
        /*0028*/ 	.byte	0x04, 0x17
        /*002a*/ 	.short	(.L_79 - .L_78)
.L_78:
        /*002c*/ 	.word	0x00000000
        /*0030*/ 	.short	0x0001
        /*0032*/ 	.short	0x0008
        /*0034*/ 	.byte	0x00, 0xf5, 0x21, 0x00


	//----- nvinfo : EIATTR_KPARAM_INFO
	.align		4
.L_79:
        /*0038*/ 	.byte	0x04, 0x17
        /*003a*/ 	.short	(.L_81 - .L_80)
.L_80:
        /*003c*/ 	.word	0x00000000
        /*0040*/ 	.short	0x0000
        /*0042*/ 	.short	0x0000
        /*0044*/ 	.byte	0x00, 0xf5, 0x21, 0x00


	//----- nvinfo : EIATTR_SPARSE_MMA_MASK
	.align		4
.L_81:
        /*0048*/ 	.byte	0x03, 0x50
        /*004a*/ 	.short	0x0000


	//----- nvinfo : EIATTR_MAXREG_COUNT
	.align		4
        /*004c*/ 	.byte	0x03, 0x1b
        /*004e*/ 	.short	0x00ff


	//----- nvinfo : EIATTR_MERCURY_ISA_VERSION
	.align		4
        /*0050*/ 	.byte	0x03, 0x5f
        /*0052*/ 	.short	0x0101


	//----- nvinfo : EIATTR_VRC_CTA_INIT_COUNT
	.align		4
        /*0054*/ 	.byte	0x02, 0x4a
	.zero		1
	.zero		1


	//----- nvinfo : EIATTR_EXIT_INSTR_OFFSETS
	.align		4
        /*0058*/ 	.byte	0x04, 0x1c
        /*005a*/ 	.short	(.L_83 - .L_82)


	//   ....[0]....
.L_82:
        /*005c*/ 	.word	0x000000a0


	//   ....[1]....
        /*0060*/ 	.word	0x00000610


	//   ....[2]....
        /*0064*/ 	.word	0x00001120


	//----- nvinfo : EIATTR_CRS_STACK_SIZE
	.align		4
.L_83:
        /*0068*/ 	.byte	0x04, 0x1e
        /*006a*/ 	.short	(.L_85 - .L_84)
.L_84:
        /*006c*/ 	.word	0x00000000


	//----- nvinfo : EIATTR_CBANK_PARAM_SIZE
	.align		4
.L_85:
        /*0070*/ 	.byte	0x03, 0x19
        /*0072*/ 	.short	0x0018


	//----- nvinfo : EIATTR_PARAM_CBANK
	.align		4
        /*0074*/ 	.byte	0x04, 0x0a
        /*0076*/ 	.short	(.L_87 - .L_86)
	.align		4
.L_86:
        /*0078*/ 	.word	index@(.nv.constant0._Z15sqrt_div_kernelPfPKfii)
        /*007c*/ 	.short	0x0380
        /*007e*/ 	.short	0x0018


	//----- nvinfo : EIATTR_SW_WAR
	.align		4
.L_87:
        /*0080*/ 	.byte	0x04, 0x36
        /*0082*/ 	.short	(.L_89 - .L_88)
.L_88:
        /*0084*/ 	.word	0x00000008
.L_89:


//--------------------- .nv.info._Z15mean_sub_kernelPfS_ii --------------------------
	.section	.nv.info._Z15mean_sub_kernelPfS_ii,"",@"SHT_CUDA_INFO"
	.sectionflags	@""
	.align	4


	//----- nvinfo : EIATTR_CUDA_API_VERSION
	.align		4
        /*0000*/ 	.byte	0x04, 0x37
        /*0002*/ 	.short	(.L_91 - .L_90)
.L_90:
        /*0004*/ 	.word	0x00000082


	//----- nvinfo : EIATTR_KPARAM_INFO
	.align		4
.L_91:
        /*0008*/ 	.byte	0x04, 0x17
        /*000a*/ 	.short	(.L_93 - .L_92)
.L_92:
        /*000c*/ 	.word	0x00000000
        /*0010*/ 	.short	0x0003
        /*0012*/ 	.short	0x0014
        /*0014*/ 	.byte	0x00, 0xf0, 0x11, 0x00


	//----- nvinfo : EIATTR_KPARAM_INFO
	.align		4
.L_93:
        /*0018*/ 	.byte	0x04, 0x17
        /*001a*/ 	.short	(.L_95 - .L_94)
.L_94:
        /*001c*/ 	.word	0x00000000
        /*0020*/ 	.short	0x0002
        /*0022*/ 	.short	0x0010
        /*0024*/ 	.byte	0x00, 0xf0, 0x11, 0x00


	//----- nvinfo : EIATTR_KPARAM_INFO
	.align		4
.L_95:
        /*0028*/ 	.byte	0x04, 0x17
        /*002a*/ 	.short	(.L_97 - .L_96)
.L_96:
        /*002c*/ 	.word	0x00000000
        /*0030*/ 	.short	0x0001
        /*0032*/ 	.short	0x0008
        /*0034*/ 	.byte	0x00, 0xf5, 0x21, 0x00


	//----- nvinfo : EIATTR_KPARAM_INFO
	.align		4
.L_97:
        /*0038*/ 	.byte	0x04, 0x17
        /*003a*/ 	.short	(.L_99 - .L_98)
.L_98:
        /*003c*/ 	.word	0x00000000
        /*0040*/ 	.short	0x0000
        /*0042*/ 	.short	0x0000
        /*0044*/ 	.byte	0x00, 0xf5, 0x21, 0x00


	//----- nvinfo : EIATTR_SPARSE_MMA_MASK
	.align		4
.L_99:
        /*0048*/ 	.byte	0x03, 0x50
        /*004a*/ 	.short	0x0000


	//----- nvinfo : EIATTR_MAXREG_COUNT
	.align		4
        /*004c*/ 	.byte	0x03, 0x1b
        /*004e*/ 	.short	0x00ff


	//----- nvinfo : EIATTR_MERCURY_ISA_VERSION
	.align		4
        /*0050*/ 	.byte	0x03, 0x5f
        /*0052*/ 	.short	0x0101


	//----- nvinfo : EIATTR_VRC_CTA_INIT_COUNT
	.align		4
        /*0054*/ 	.byte	0x02, 0x4a
	.zero		1
	.zero		1


	//----- nvinfo : EIATTR_EXIT_INSTR_OFFSETS
	.align		4
        /*0058*/ 	.byte	0x04, 0x1c
        /*005a*/ 	.short	(.L_101 - .L_100)


	//   ....[0]....
.L_100:
        /*005c*/ 	.word	0x000000b0


	//   ....[1]....
        /*0060*/ 	.word	0x00000550


	//   ....[2]....
        /*0064*/ 	.word	0x00000c10


	//----- nvinfo : EIATTR_CRS_STACK_SIZE
	.align		4
.L_101:
        /*0068*/ 	.byte	0x04, 0x1e
        /*006a*/ 	.short	(.L_103 - .L_102)
.L_102:
        /*006c*/ 	.word	0x00000000


	//----- nvinfo : EIATTR_CBANK_PARAM_SIZE
	.align		4
.L_103:
        /*0070*/ 	.byte	0x03, 0x19
        /*0072*/ 	.short	0x0018


	//----- nvinfo : EIATTR_PARAM_CBANK
	.align		4
        /*0074*/ 	.byte	0x04, 0x0a
        /*0076*/ 	.short	(.L_105 - .L_104)
	.align		4
.L_104:
        /*0078*/ 	.word	index@(.nv.constant0._Z15mean_sub_kernelPfS_ii)
        /*007c*/ 	.short	0x0380
        /*007e*/ 	.short	0x0018


	//----- nvinfo : EIATTR_SW_WAR
	.align		4
.L_105:
        /*0080*/ 	.byte	0x04, 0x36
        /*0082*/ 	.short	(.L_107 - .L_106)
.L_106:
        /*0084*/ 	.word	0x00000008
.L_107:


//--------------------- .nv.info._Z10sum_kernelPKfPfiib --------------------------
	.section	.nv.info._Z10sum_kernelPKfPfiib,"",@"SHT_CUDA_INFO"
	.sectionflags	@""
	.align	4


	//----- nvinfo : EIATTR_CUDA_API_VERSION
	.align		4
        /*0000*/ 	.byte	0x04, 0x37
        /*0002*/ 	.short	(.L_109 - .L_108)
.L_108:
        /*0004*/ 	.word	0x00000082


	//----- nvinfo : EIATTR_KPARAM_INFO
	.align		4
.L_109:
        /*0008*/ 	.byte	0x04, 0x17
        /*000a*/ 	.short	(.L_111 - .L_110)
.L_110:
        /*000c*/ 	.word	0x00000000
        /*0010*/ 	.short	0x0004
        /*0012*/ 	.short	0x0018
        /*0014*/ 	.byte	0x00, 0xf0, 0x05, 0x00


	//----- nvinfo : EIATTR_KPARAM_INFO
	.align		4
.L_111:
        /*0018*/ 	.byte	0x04, 0x17
        /*001a*/ 	.short	(.L_113 - .L_112)
.L_112:
        /*001c*/ 	.word	0x00000000
        /*0020*/ 	.short	0x0003
        /*0022*/ 	.short	0x0014
        /*0024*/ 	.byte	0x00, 0xf0, 0x11, 0x00


	//----- nvinfo : EIATTR_KPARAM_INFO
	.align		4
.L_113:
        /*0028*/ 	.byte	0x04, 0x17
        /*002a*/ 	.short	(.L_115 - .L_114)
.L_114:
        /*002c*/ 	.word	0x00000000
        /*0030*/ 	.short	0x0002
        /*0032*/ 	.short	0x0010
        /*0034*/ 	.byte	0x00, 0xf0, 0x11, 0x00


	//----- nvinfo : EIATTR_KPARAM_INFO
	.align		4
.L_115:
        /*0038*/ 	.byte	0x04, 0x17
        /*003a*/ 	.short	(.L_117 - .L_116)
.L_116:
        /*003c*/ 	.word	0x00000000
        /*0040*/ 	.short	0x0001
        /*0042*/ 	.short	0x0008
        /*0044*/ 	.byte	0x00, 0xf5, 0x21, 0x00


	//----- nvinfo : EIATTR_KPARAM_INFO
	.align		4
.L_117:
        /*0048*/ 	.byte	0x04, 0x17
        /*004a*/ 	.short	(.L_119 - .L_118)
.L_118:
        /*004c*/ 	.word	0x00000000
        /*0050*/ 	.short	0x0000
        /*0052*/ 	.short	0x0000
        /*0054*/ 	.byte	0x00, 0xf5, 0x21, 0x00


	//----- nvinfo : EIATTR_SPARSE_MMA_MASK
	.align		4
.L_119:
        /*0058*/ 	.byte	0x03, 0x50
        /*005a*/ 	.short	0x0000


	//----- nvinfo : EIATTR_MAXREG_COUNT
	.align		4
        /*005c*/ 	.byte	0x03, 0x1b
        /*005e*/ 	.short	0x00ff


	//----- nvinfo : EIATTR_MERCURY_ISA_VERSION
	.align		4
        /*0060*/ 	.byte	0x03, 0x5f
        /*0062*/ 	.short	0x0101


	//----- nvinfo : EIATTR_VRC_CTA_INIT_COUNT
	.align		4
        /*0064*/ 	.byte	0x02, 0x4a
	.zero		1
	.zero		1


	//----- nvinfo : EIATTR_EXIT_INSTR_OFFSETS
	.align		4
        /*0068*/ 	.byte	0x04, 0x1c
        /*006a*/ 	.short	(.L_121 - .L_120)


	//   ....[0]....
.L_120:
        /*006c*/ 	.word	0x00000090


	//   ....[1]....
        /*0070*/ 	.word	0x00000980


	//   ....[2]....
        /*0074*/ 	.word	0x00001170


	//   ....[3]....
        /*0078*/ 	.word	0x00001220


	//   ....[4]....
        /*007c*/ 	.word	0x00001350


	//----- nvinfo : EIATTR_CRS_STACK_SIZE
	.align		4
.L_121:
        /*0080*/ 	.byte	0x04, 0x1e
        /*0082*/ 	.short	(.L_123 - .L_122)
.L_122:
        /*0084*/ 	.word	0x00000000


	//----- nvinfo : EIATTR_CBANK_PARAM_SIZE
	.align		4
.L_123:
        /*0088*/ 	.byte	0x03, 0x19
        /*008a*/ 	.short	0x0019


	//----- nvinfo : EIATTR_PARAM_CBANK
	.align		4
        /*008c*/ 	.byte	0x04, 0x0a
        /*008e*/ 	.short	(.L_125 - .L_124)
	.align		4
.L_124:
        /*0090*/ 	.word	index@(.nv.constant0._Z10sum_kernelPKfPfiib)
        /*0094*/ 	.short	0x0380
        /*0096*/ 	.short	0x0019


	//----- nvinfo : EIATTR_SW_WAR
	.align		4
.L_125:
        /*0098*/ 	.byte	0x04, 0x36
        /*009a*/ 	.short	(.L_127 - .L_126)
.L_126:
        /*009c*/ 	.word	0x00000008
.L_127:


//--------------------- .nv.callgraph             --------------------------
	.section	.nv.callgraph,"",@"SHT_CUDA_CALLGRAPH"
	.align	4
	.sectionentsize	8
	.align		4
        /*0000*/ 	.word	0x00000000
	.align		4
        /*0004*/ 	.word	0xffffffff
	.align		4
        /*0008*/ 	.word	0x00000000
	.align		4
        /*000c*/ 	.word	0xfffffffe
	.align		4
        /*0010*/ 	.word	0x00000000
	.align		4
        /*0014*/ 	.word	0xfffffffd
	.align		4
        /*0018*/ 	.word	0x00000000
	.align		4
        /*001c*/ 	.word	0xfffffffc


//--------------------- .text._Z23matmul_transpose_kernelPfS_ii --------------------------
	.section	.text._Z23matmul_transpose_kernelPfS_ii,"ax",@progbits
	.align	128
        .global         _Z23matmul_transpose_kernelPfS_ii
        .type           _Z23matmul_transpose_kernelPfS_ii,@function
        .size           _Z23matmul_transpose_kernelPfS_ii,(.L_x_127 - _Z23matmul_transpose_kernelPfS_ii)
        .other          _Z23matmul_transpose_kernelPfS_ii,@"STO_CUDA_ENTRY STV_DEFAULT"
_Z23matmul_transpose_kernelPfS_ii:
.text._Z23matmul_transpose_kernelPfS_ii:
[----:B------:R-:W-:Y:S01]  /*0000*/  LDC R1, c[0x0][0x37c] ;  /* 0x0000df00ff017b82 */ /* 0x000fe20000000800 */
[----:B------:R-:W0:Y:S07]  /*0010*/  S2R R0, SR_TID.X ;  /* 0x0000000000007919 */ /* 0x000e2e0000002100 */
[----:B------:R-:W0:Y:S01]  /*0020*/  LDC R87, c[0x0][0x360] ;  /* 0x0000d800ff577b82 */ /* 0x000e220000000800 */
[----:B------:R-:W1:Y:S01]  /*0030*/  LDCU UR8, c[0x0][0x390] ;  /* 0x00007200ff0877ac */ /* 0x000e620008000800 */
[----:B------:R-:W2:Y:S06]  /*0040*/  S2R R3, SR_TID.Y ;  /* 0x0000000000037919 */ /* 0x000eac0000002200 */
[----:B------:R-:W0:Y:S08]  /*0050*/  S2UR UR4, SR_CTAID.X ;  /* 0x00000000000479c3 */ /* 0x000e300000002500 */
[----:B------:R-:W2:Y:S08]  /*0060*/  S2UR UR5, SR_CTAID.Y ;  /* 0x00000000000579c3 */ /* 0x000eb00000002600 */
[----:B------:R-:W2:Y:S01]  /*0070*/  LDC R88, c[0x0][0x364] ;  /* 0x0000d900ff587b82 */ /* 0x000ea20000000800 */
[----:B0-----:R-:W-:-:S05]  /*0080*/  IMAD R87, R87, UR4, R0 ;  /* 0x0000000457577c24 */ /* 0x001fca000f8e0200 */
[----:B------:R-:W-:Y:S01]  /*0090*/  SHF.L.U32 R87, R87, 0x3, RZ ;  /* 0x0000000357577819 */ /* 0x000fe200000006ff */
[----:B--2---:R-:W-:-:S05]  /*00a0*/  IMAD R88, R88, UR5, R3 ;  /* 0x0000000558587c24 */ /* 0x004fca000f8e0203 */
[----:B------:R-:W-:-:S04]  /*00b0*/  SHF.L.U32 R88, R88, 0x3, RZ ;  /* 0x0000000358587819 */ /* 0x000fc800000006ff */
[----:B------:R-:W-:-:S04]  /*00c0*/  VIMNMX R0, PT, PT, R87, R88, !PT ;  /* 0x0000005857007248 */ /* 0x000fc80007fe0100 */
[----:B-1----:R-:W-:-:S13]  /*00d0*/  ISETP.GE.AND P0, PT, R0, UR8, PT ;  /* 0x0000000800007c0c */ /* 0x002fda000bf06270 */
[----:B------:R-:W-:Y:S05]  /*00e0*/  @P0 EXIT ;  /* 0x000000000000094d */ /* 0x000fea0003800000 */
[----:B------:R-:W-:Y:S01]  /*00f0*/  ISETP.GT.AND P0, PT, R87, R88, PT ;  /* 0x000000585700720c */ /* 0x000fe20003f04270 */
[----:B------:R-:W0:Y:S01]  /*0100*/  LDCU.64 UR6, c[0x0][0x358] ;  /* 0x00006b00ff0677ac */ /* 0x000e220008000a00 */
[----:B------:R-:W-:Y:S01]  /*0110*/  BSSY.RECONVERGENT B0, `(.L_x_0) ;  /* 0x0000482000007945 */ /* 0x000fe20003800200 */
[----:B------:R-:W-:Y:S01]  /*0120*/  HFMA2 R0, -RZ, RZ, 0, 0 ;  /* 0x00000000ff007431 */ /* 0x000fe200000001ff */
[----:B------:R-:W-:Y:S01]  /*0130*/  CS2R R2, SRZ ;  /* 0x0000000000027805 */ /* 0x000fe2000001ff00 */
[----:B------:R-:W1:Y:S01]  /*0140*/  LDCU UR14, c[0x0][0x394] ;  /* 0x00007280ff0e77ac */ /* 0x000e620008000800 */
[----:B------:R-:W-:Y:S02]  /*0150*/  CS2R R4, SRZ ;  /* 0x0000000000047805 */ /* 0x000fe4000001ff00 */
[----:B------:R-:W-:Y:S02]  /*0160*/  CS2R R6, SRZ ;  /* 0x0000000000067805 */ /* 0x000fe4000001ff00 */
[----:B------:R-:W-:Y:S01]  /*0170*/  CS2R R8, SRZ ;  /* 0x0000000000087805 */ /* 0x000fe2000001ff00 */
[----:B------:R-:W2:Y:S01]  /*0180*/  LDCU.64 UR10, c[0x0][0x380] ;  /* 0x00007000ff0a77ac */ /* 0x000ea20008000a00 */
[----:B------:R-:W-:-:S02]  /*0190*/  CS2R R10, SRZ ;  /* 0x00000000000a7805 */ /* 0x000fc4000001ff00 */
[----:B------:R-:W-:Y:S02]  /*01a0*/  CS2R R12, SRZ ;  /* 0x00000000000c7805 */ /* 0x000fe4000001ff00 */
[----:B------:R-:W-:Y:S02]  /*01b0*/  CS2R R14, SRZ ;  /* 0x00000000000e7805 */ /* 0x000fe4000001ff00 */
[----:B------:R-:W-:Y:S02]  /*01c0*/  CS2R R16, SRZ ;  /* 0x0000000000107805 */ /* 0x000fe4000001ff00 */
[----:B------:R-:W-:Y:S02]  /*01d0*/  CS2R R18, SRZ ;  /* 0x0000000000127805 */ /* 0x000fe4000001ff00 */
[----:B------:R-:W-:Y:S02]  /*01e0*/  CS2R R20, SRZ ;  /* 0x0000000000147805 */ /* 0x000fe4000001ff00 */
        /* <DEDUP_REMOVED lines=21> */
[----:B------:R-:W-:Y:S01]  /*0340*/  MOV R80, RZ ;  /* 0x000000ff00507202 */ /* 0x000fe20000000f00 */
[----:B012---:R-:W-:Y:S06]  /*0350*/  @P0 BRA `(.L_x_1) ;  /* 0x0000004400740947 */ /* 0x007fec0003800000 */
[----:B------:R-:W0:Y:S01]  /*0360*/  LDCU UR5, c[0x0][0x394] ;  /* 0x00007280ff0577ac */ /* 0x000e220008000800 */
[----:B------:R-:W-:Y:S01]  /*0370*/  MOV R0, RZ ;  /* 0x000000ff00007202 */ /* 0x000fe20000000f00 */
[----:B0-----:R-:W-:-:S04]  /*0380*/  ULOP3.LUT UR4, UR5, 0x3, URZ, 0xc0, !UPT ;  /* 0x0000000305047892 */ /* 0x001fc8000f8ec0ff */
[----:B------:R-:W-:-:S04]  /*0390*/  UIADD3 UR4, UP0, UPT, -UR4, UR5, URZ ;  /* 0x0000000504047290 */ /* 0x000fc8000ff1e1ff */
[----:B------:R-:W-:Y:S02]  /*03a0*/  ULEA.HI.X.SX32 UR5, UR5, 0xffffffff, 0x1, UP0 ;  /* 0xffffffff05057891 */ /* 0x000fe400080f0eff */
[----:B------:R-:W-:-:S04]  /*03b0*/  UISETP.NE.U32.AND UP0, UPT, UR4, URZ, UPT ;  /* 0x000000ff0400728c */ /* 0x000fc8000bf05070 */
[----:B------:R-:W-:-:S09]  /*03c0*/  UISETP.NE.AND.EX UP0, UPT, UR5, URZ, UPT, UP0 ;  /* 0x000000ff0500728c */ /* 0x000fd2000bf05300 */
[----:B------:R-:W-:Y:S05]  /*03d0*/  BRA.U !UP0, `(.L_x_2) ;  /* 0x0000003108207547 */ /* 0x000fea000b800000 */
[----:B------:R-:W-:Y:S01]  /*03e0*/  IADD3 R86, PT, PT, -R87, UR8, RZ ;  /* 0x0000000857567c10 */ /* 0x000fe2000fffe1ff */
[----:B------:R-:W-:Y:S01]  /*03f0*/  HFMA2 R84, -RZ, RZ, 0, 0 ;  /* 0x00000000ff547431 */ /* 0x000fe200000001ff */
[----:B------:R-:W-:Y:S01]  /*0400*/  IADD3 R85, PT, PT, -R88, UR8, RZ ;  /* 0x0000000858557c10 */ /* 0x000fe2000fffe1ff */
[----:B------:R-:W-:Y:S01]  /*0410*/  HFMA2 R0, -RZ, RZ, 0, 0 ;  /* 0x00000000ff007431 */ /* 0x000fe200000001ff */
[----:B------:R-:W-:Y:S02]  /*0420*/  SHF.R.S32.HI R83, RZ, 0x1f, R87 ;  /* 0x0000001fff537819 */ /* 0x000fe40000011457 */
[----:B------:R-:W-:Y:S02]  /*0430*/  CS2R R2, SRZ ;  /* 0x0000000000027805 */ /* 0x000fe4000001ff00 */
[----:B------:R-:W-:Y:S02]  /*0440*/  MOV R82, RZ ;  /* 0x000000ff00527202 */ /* 0x000fe40000000f00 */
        /* <DEDUP_REMOVED lines=28> */
[----:B------:R-:W-:Y:S02]  /*0610*/  ISETP.NE.AND P1, PT, R86, RZ, PT ;  /* 0x000000ff5600720c */ /* 0x000fe40003f25270 */
[----:B------:R-:W-:Y:S02]  /*0620*/  CS2R R76, SRZ ;  /* 0x00000000004c7805 */ /* 0x000fe4000001ff00 */
[----:B------:R-:W-:-:S02]  /*0630*/  CS2R R78, SRZ ;  /* 0x00000000004e7805 */ /* 0x000fc4000001ff00 */
[----:B------:R-:W-:-:S07]  /*0640*/  MOV R80, RZ ;  /* 0x000000ff00507202 */ /* 0x000fce0000000f00 */
.L_x_19:
[----:B------:R-:W-:Y:S04]  /*0650*/  BSSY.RECONVERGENT B1, `(.L_x_3) ;  /* 0x00002d8000017945 */ /* 0x000fe80003800200 */
[----:B------:R-:W-:Y:S05]  /*0660*/  @!P1 BRA `(.L_x_4) ;  /* 0x0000002c00589947 */ /* 0x000fea0003800000 */
[----:B------:R-:W0:Y:S01]  /*0670*/  LDC R81, c[0x0][0x390] ;  /* 0x0000e400ff517b82 */ /* 0x000e220000000800 */
[----:B------:R-:W-:Y:S01]  /*0680*/  MOV R56, R87 ;  /* 0x0000005700387202 */ /* 0x000fe20000000f00 */
[----:B------:R-:W-:Y:S01]  /*0690*/  HFMA2 R89, -RZ, RZ, 0, 0 ;  /* 0x00000000ff597431 */ /* 0x000fe200000001ff */
[----:B------:R-:W-:Y:S01]  /*06a0*/  MOV R57, R83 ;  /* 0x0000005300397202 */ /* 0x000fe20000000f00 */
[----:B------:R-:W-:Y:S02]  /*06b0*/  BSSY.RECONVERGENT B2, `(.L_x_5) ;  /* 0x0000063000027945 */ /* 0x000fe40003800200 */
[----:B0-----:R-:W-:-:S04]  /*06c0*/  IMAD.WIDE.U32 R56, R84, R81, R56 ;  /* 0x0000005154387225 */ /* 0x001fc800078e0038 */
[----:B------:R-:W-:Y:S01]  /*06d0*/  IMAD R59, R82, R81, RZ ;  /* 0x00000051523b7224 */ /* 0x000fe200078e02ff */
[----:B------:R-:W-:-:S04]  /*06e0*/  LEA R64, P0, R56, UR10, 0x2 ;  /* 0x0000000a38407c11 */ /* 0x000fc8000f8010ff */
[----:B------:R-:W-:-:S04]  /*06f0*/  IADD3 R57, PT, PT, R57, R59, RZ ;  /* 0x0000003b39397210 */ /* 0x000fc80007ffe0ff */
[----:B------:R-:W-:Y:S01]  /*0700*/  LEA.HI.X R65, R56, UR11, R57, 0x2, P0 ;  /* 0x0000000b38417c11 */ /* 0x000fe200080f1439 */
[----:B------:R-:W-:Y:S01]  /*0710*/  IMAD.WIDE.U32 R56, R84, R81, R88 ;  /* 0x0000005154387225 */ /* 0x000fe200078e0058 */
[----:B------:R-:W-:-:S03]  /*0720*/  ISETP.NE.AND P0, PT, R85, RZ, PT ;  /* 0x000000ff5500720c */ /* 0x000fc60003f05270 */
[----:B------:R-:W-:Y:S01]  /*0730*/  IMAD.WIDE.U32 R62, R81, 0x4, R64 ;  /* 0x00000004513e7825 */ /* 0x000fe200078e0040 */
[----:B------:R-:W-:Y:S02]  /*0740*/  IADD3 R57, PT, PT, R59, R57, RZ ;  /* 0x000000393b397210 */ /* 0x000fe40007ffe0ff */
[----:B------:R-:W-:Y:S01]  /*0750*/  LEA R60, P2, R56, UR10, 0x2 ;  /* 0x0000000a383c7c11 */ /* 0x000fe2000f8410ff */
[----:B------:R-:W-:-:S03]  /*0760*/  IMAD.WIDE.U32 R58, R81, 0x4, R62 ;  /* 0x00000004513a7825 */ /* 0x000fc600078e003e */
[----:B------:R-:W-:Y:S01]  /*0770*/  LEA.HI.X R61, R56, UR11, R57, 0x2, P2 ;  /* 0x0000000b383d7c11 */ /* 0x000fe200090f1439 */
[----:B------:R-:W-:Y:S02]  /*0780*/  IMAD.WIDE.U32 R56, R81, 0x4, R58 ;  /* 0x0000000451387825 */ /* 0x000fe400078e003a */
[----:B------:R-:W-:Y:S06]  /*0790*/  @!P0 BRA `(.L_x_6) ;  /* 0x0000000400508947 */ /* 0x000fec0003800000 */
[C---:B------:R-:W-:Y:S01]  /*07a0*/  IMAD.WIDE.U32 R66, R81.reuse, 0x4, R60 ;  /* 0x0000000451427825 */ /* 0x040fe200078e003c */
[----:B------:R-:W2:Y:S04]  /*07b0*/  LDG.E R91, desc[UR6][R64.64] ;  /* 0x00000006405b7981 */ /* 0x000ea8000c1e1900 */
[----:B------:R-:W2:Y:S01]  /*07c0*/  LDG.E R93, desc[UR6][R60.64] ;  /* 0x000000063c5d7981 */ /* 0x000ea2000c1e1900 */
[----:B------:R-:W-:-:S03]  /*07d0*/  IMAD.WIDE.U32 R68, R81, 0x4, R66 ;  /* 0x0000000451447825 */ /* 0x000fc600078e0042 */
[----:B------:R-:W3:Y:S04]  /*07e0*/  LDG.E R90, desc[UR6][R62.64] ;  /* 0x000000063e5a7981 */ /* 0x000ee8000c1e1900 */
[----:B------:R-:W3:Y:S01]  /*07f0*/  LDG.E R94, desc[UR6][R66.64] ;  /* 0x00000006425e7981 */ /* 0x000ee2000c1e1900 */
[----:B------:R-:W-:-:S03]  /*0800*/  IMAD.WIDE.U32 R70, R81, 0x4, R68 ;  /* 0x0000000451467825 */ /* 0x000fc600078e0044 */
[----:B------:R-:W4:Y:S04]  /*0810*/  LDG.E R92, desc[UR6][R58.64] ;  /* 0x000000063a5c7981 */ /* 0x000f28000c1e1900 */
[----:B------:R-:W4:Y:S04]  /*0820*/  LDG.E R95, desc[UR6][R68.64] ;  /* 0x00000006445f7981 */ /* 0x000f28000c1e1900 */
[----:B------:R-:W5:Y:S04]  /*0830*/  LDG.E R89, desc[UR6][R56.64] ;  /* 0x0000000638597981 */ /* 0x000f68000c1e1900 */
[----:B------:R-:W5:Y:S01]  /*0840*/  LDG.E R96, desc[UR6][R70.64] ;  /* 0x0000000646607981 */ /* 0x000f62000c1e1900 */
[----:B------:R-:W-:Y:S01]  /*0850*/  ISETP.NE.AND P2, PT, R85, 0x1, PT ;  /* 0x000000015500780c */ /* 0x000fe20003f45270 */
[----:B--2---:R-:W-:-:S04]  /*0860*/  FFMA R93, R91, R93, R80 ;  /* 0x0000005d5b5d7223 */ /* 0x004fc80000000050 */
[----:B---3--:R-:W-:-:S04]  /*0870*/  FFMA R93, R90, R94, R93 ;  /* 0x0000005e5a5d7223 */ /* 0x008fc8000000005d */
[----:B----4-:R-:W-:-:S04]  /*0880*/  FFMA R80, R92, R95, R93 ;  /* 0x0000005f5c507223 */ /* 0x010fc8000000005d */
[----:B-----5:R-:W-:Y:S01]  /*0890*/  FFMA R80, R89, R96, R80 ;  /* 0x0000006059507223 */ /* 0x020fe20000000050 */
[----:B------:R-:W-:Y:S06]  /*08a0*/  @!P2 BRA `(.L_x_6) ;  /* 0x00000004000ca947 */ /* 0x000fec0003800000 */
[----:B------:R-:W2:Y:S04]  /*08b0*/  LDG.E R94, desc[UR6][R60.64+0x4] ;  /* 0x000004063c5e7981 */ /* 0x000ea8000c1e1900 */
[----:B------:R-:W3:Y:S04]  /*08c0*/  LDG.E R93, desc[UR6][R66.64+0x4] ;  /* 0x00000406425d7981 */ /* 0x000ee8000c1e1900 */
[----:B------:R-:W4:Y:S04]  /*08d0*/  LDG.E R95, desc[UR6][R68.64+0x4] ;  /* 0x00000406445f7981 */ /* 0x000f28000c1e1900 */
        /* <DEDUP_REMOVED lines=47> */
[----:B------:R-:W-:Y:S01]  /*0bd0*/  ISETP.NE.AND P2, PT, R85, 0x7, PT ;  /* 0x000000075500780c */ /* 0x000fe20003f45270 */
[----:B------:R-:W2:Y:S04]  /*0be0*/  LDG.E R93, desc[UR6][R60.64+0x18] ;  /* 0x000018063c5d7981 */ /* 0x000ea8000c1e1900 */
[----:B------:R-:W3:Y:S04]  /*0bf0*/  LDG.E R94, desc[UR6][R66.64+0x18] ;  /* 0x00001806425e7981 */ /* 0x000ee8000c1e1900 */
[----:B------:R-:W4:Y:S04]  /*0c00*/  LDG.E R95, desc[UR6][R68.64+0x18] ;  /* 0x00001806445f7981 */ /* 0x000f28000c1e1900 */
[----:B------:R-:W5:Y:S04]  /*0c10*/  @P2 LDG.E R98, desc[UR6][R60.64+0x1c] ;  /* 0x00001c063c622981 */ /* 0x000f68000c1e1900 */
[----:B------:R-:W4:Y:S04]  /*0c20*/  @P2 LDG.E R100, desc[UR6][R66.64+0x1c] ;  /* 0x00001c0642642981 */ /* 0x000f28000c1e1900 */
[----:B------:R-:W4:Y:S04]  /*0c30*/  @P2 LDG.E R102, desc[UR6][R68.64+0x1c] ;  /* 0x00001c0644662981 */ /* 0x000f28000c1e1900 */
[----:B------:R-:W4:Y:S04]  /*0c40*/  LDG.E R96, desc[UR6][R70.64+0x18] ;  /* 0x0000180646607981 */ /* 0x000f28000c1e1900 */
[----:B------:R-:W4:Y:S01]  /*0c50*/  @P2 LDG.E R97, desc[UR6][R70.64+0x1c] ;  /* 0x00001c0646612981 */ /* 0x000f22000c1e1900 */
[----:B--2---:R-:W-:-:S04]  /*0c60*/  FFMA R93, R91, R93, R74 ;  /* 0x0000005d5b5d7223 */ /* 0x004fc8000000004a */
[----:B---3--:R-:W-:Y:S01]  /*0c70*/  FFMA R93, R90, R94, R93 ;  /* 0x0000005e5a5d7223 */ /* 0x008fe2000000005d */
[----:B-----5:R-:W-:-:S04]  /*0c80*/  @P2 FFMA R91, R91, R98, R73 ;  /* 0x000000625b5b2223 */ /* 0x020fc80000000049 */
[----:B----4-:R-:W-:Y:S01]  /*0c90*/  @P2 FFMA R91, R90, R100, R91 ;  /* 0x000000645a5b2223 */ /* 0x010fe2000000005b */
[----:B------:R-:W-:-:S03]  /*0ca0*/  FFMA R74, R92, R95, R93 ;  /* 0x0000005f5c4a7223 */ /* 0x000fc6000000005d */
[----:B------:R-:W-:Y:S01]  /*0cb0*/  @P2 FFMA R102, R92, R102, R91 ;  /* 0x000000665c662223 */ /* 0x000fe2000000005b */
[----:B------:R-:W-:-:S03]  /*0cc0*/  FFMA R74, R89, R96, R74 ;  /* 0x00000060594a7223 */ /* 0x000fc6000000004a */
[----:B------:R-:W-:-:S07]  /*0cd0*/  @P2 FFMA R73, R89, R97, R102 ;  /* 0x0000006159492223 */ /* 0x000fce0000000066 */
.L_x_6:
[----:B------:R-:W-:Y:S05]  /*0ce0*/  BSYNC.RECONVERGENT B2 ;  /* 0x0000000000027941 */ /* 0x000fea0003800200 */
.L_x_5:
[----:B------:R-:W-:-:S13]  /*0cf0*/  ISETP.NE.AND P2, PT, R86, 0x1, PT ;  /* 0x000000015600780c */ /* 0x000fda0003f45270 */
[----:B------:R-:W-:Y:S05]  /*0d00*/  @!P2 BRA `(.L_x_4) ;  /* 0x0000002400b0a947 */ /* 0x000fea0003800000 */
[----:B------:R-:W-:Y:S01]  /*0d10*/  BSSY.RECONVERGENT B2, `(.L_x_7) ;  /* 0x0000057000027945 */ /* 0x000fe20003800200 */
[----:B------:R-:W-:-:S03]  /*0d20*/  SHF.R.S32.HI R83, RZ, 0x1f, R87 ;  /* 0x0000001fff537819 */ /* 0x000fc60000011457 */
[----:B------:R-:W-:Y:S05]  /*0d30*/  @!P0 BRA `(.L_x_8) ;  /* 0x0000000400508947 */ /* 0x000fea0003800000 */
        /* <DEDUP_REMOVED lines=84> */
.L_x_8:
[----:B------:R-:W-:Y:S05]  /*1280*/  BSYNC.RECONVERGENT B2 ;  /* 0x0000000000027941 */ /* 0x000fea0003800200 */
.L_x_7:
[----:B------:R-:W-:-:S13]  /*1290*/  ISETP.NE.AND P2, PT, R86, 0x2, PT ;  /* 0x000000025600780c */ /* 0x000fda0003f45270 */
[----:B------:R-:W-:Y:S05]  /*12a0*/  @!P2 BRA `(.L_x_4) ;  /* 0x000000200048a947 */ /* 0x000fea0003800000 */
[----:B------:R-:W-:Y:S04]  /*12b0*/  BSSY.RECONVERGENT B2, `(.L_x_9) ;  /* 0x0000056000027945 */ /* 0x000fe80003800200 */
        /* <DEDUP_REMOVED lines=85> */
.L_x_10:
[----:B------:R-:W-:Y:S05]  /*1810*/  BSYNC.RECONVERGENT B2 ;  /* 0x0000000000027941 */ /* 0x000fea0003800200 */
.L_x_9:
        /* <DEDUP_REMOVED lines=88> */
.L_x_12:
[----:B------:R-:W-:Y:S05]  /*1da0*/  BSYNC.RECONVERGENT B2 ;  /* 0x0000000000027941 */ /* 0x000fea0003800200 */
.L_x_11:
        /* <DEDUP_REMOVED lines=88> */
.L_x_14:
[----:B------:R-:W-:Y:S05]  /*2330*/  BSYNC.RECONVERGENT B2 ;  /* 0x0000000000027941 */ /* 0x000fea0003800200 */
.L_x_13:
        /* <DEDUP_REMOVED lines=88> */
.L_x_16:
[----:B------:R-:W-:Y:S05]  /*28c0*/  BSYNC.RECONVERGENT B2 ;  /* 0x0000000000027941 */ /* 0x000fea0003800200 */
.L_x_15:
        /* <DEDUP_REMOVED lines=88> */
.L_x_18:
[----:B------:R-:W-:Y:S05]  /*2e50*/  BSYNC.RECONVERGENT B2 ;  /* 0x0000000000027941 */ /* 0x000fea0003800200 */
.L_x_17:
[----:B------:R-:W-:-:S13]  /*2e60*/  ISETP.NE.AND P2, PT, R86, 0x7, PT ;  /* 0x000000075600780c */ /* 0x000fda0003f45270 */
[----:B------:R-:W-:Y:S05]  /*2e70*/  @!P2 BRA `(.L_x_4) ;  /* 0x000000040054a947 */ /* 0x000fea0003800000 */
        /* <DEDUP_REMOVED lines=85> */
.L_x_4:
[----:B------:R-:W-:Y:S05]  /*33d0*/  BSYNC.RECONVERGENT B1 ;  /* 0x0000000000017941 */ /* 0x000fea0003800200 */
.L_x_3:
[----:B------:R-:W-:Y:S01]  /*33e0*/  ULOP3.LUT UR4, UR14, 0x3, URZ, 0xc0, !UPT ;  /* 0x000000030e047892 */ /* 0x000fe2000f8ec0ff */
[----:B------:R-:W-:-:S03]  /*33f0*/  IADD3 R84, P0, PT, R84, 0x4, RZ ;  /* 0x0000000454547810 */ /* 0x000fc60007f1e0ff */
[----:B------:R-:W-:Y:S01]  /*3400*/  UIADD3 UR4, UP0, UPT, -UR4, UR14, URZ ;  /* 0x0000000e04047290 */ /* 0x000fe2000ff1e1ff */
[----:B------:R-:W-:-:S03]  /*3410*/  IADD3.X R82, PT, PT, RZ, R82, RZ, P0, !PT ;  /* 0x00000052ff527210 */ /* 0x000fc600007fe4ff */
[----:B------:R-:W-:Y:S02]  /*3420*/  ULEA.HI.X.SX32 UR5, UR14, 0xffffffff, 0x1, UP0 ;  /* 0xffffffff0e057891 */ /* 0x000fe400080f0eff */
[----:B------:R-:W-:-:S04]  /*3430*/  ISETP.GE.U32.AND P0, PT, R84, UR4, PT ;  /* 0x0000000454007c0c */ /* 0x000fc8000bf06070 */
[----:B------:R-:W-:-:S13]  /*3440*/  ISETP.GE.U32.AND.EX P0, PT, R82, UR5, PT, P0 ;  /* 0x0000000552007c0c */ /* 0x000fda000bf06100 */
[----:B------:R-:W-:Y:S05]  /*3450*/  @!P0 BRA `(.L_x_19) ;  /* 0xffffffd0007c8947 */ /* 0x000fea000383ffff */
.L_x_2:
[----:B------:R-:W0:Y:S02]  /*3460*/  LDCU UR4, c[0x0][0x394] ;  /* 0x00007280ff0477ac */ /* 0x000e240008000800 */
[----:B0-----:R-:W-:Y:S02]  /*3470*/  ULOP3.LUT UR9, UR4, 0x3, URZ, 0xc0, !UPT ;  /* 0x0000000304097892 */ /* 0x001fe4000f8ec0ff */
[----:B------:R-:W-:Y:S02]  /*3480*/  USHF.R.S32.HI UR5, URZ, 0x1f, UR4 ;  /* 0x0000001fff057899 */ /* 0x000fe40008011404 */
[----:B------:R-:W-:-:S04]  /*3490*/  UIADD3 UR12, UP0, UPT, -UR9, UR4, URZ ;  /* 0x00000004090c7290 */ /* 0x000fc8000ff1e1ff */
[----:B------:R-:W-:Y:S02]  /*34a0*/  UIADD3.X UR13, UPT, UPT, UR5, -0x1, URZ, UP0, !UPT ;  /* 0xffffffff050d7890 */ /* 0x000fe400087fe4ff */
[----:B------:R-:W-:-:S04]  /*34b0*/  UISETP.GE.U32.AND UP0, UPT, UR12, UR4, UPT ;  /* 0x000000040c00728c */ /* 0x000fc8000bf06070 */
[----:B------:R-:W-:-:S09]  /*34c0*/  UISETP.GE.U32.AND.EX UP0, UPT, UR13, UR5, UPT, UP0 ;  /* 0x000000050d00728c */ /* 0x000fd2000bf06100 */
[----:B------:R-:W-:Y:S05]  /*34d0*/  BRA.U UP0, `(.L_x_1) ;  /* 0x0000001500147547 */ /* 0x000fea000b800000 */
[----:B------:R-:W0:Y:S01]  /*34e0*/  S2R R58, SR_TID.Y ;  /* 0x00000000003a7919 */ /* 0x000e220000002200 */
[----:B------:R-:W0:Y:S01]  /*34f0*/  S2UR UR4, SR_CTAID.Y ;  /* 0x00000000000479c3 */ /* 0x000e220000002600 */
[----:B------:R-:W-:Y:S01]  /*3500*/  MOV R66, UR9 ;  /* 0x0000000900427c02 */ /* 0x000fe20008000f00 */
[----:B------:R-:W1:Y:S01]  /*3510*/  S2R R60, SR_TID.X ;  /* 0x00000000003c7919 */ /* 0x000e620000002100 */
[----:B------:R-:W-:-:S05]  /*3520*/  MOV R68, RZ ;  /* 0x000000ff00447202 */ /* 0x000fca0000000f00 */
[----:B------:R-:W0:Y:S08]  /*3530*/  LDC R63, c[0x0][0x364] ;  /* 0x0000d900ff3f7b82 */ /* 0x000e300000000800 */
[----:B------:R-:W1:Y:S08]  /*3540*/  S2UR UR5, SR_CTAID.X ;  /* 0x00000000000579c3 */ /* 0x000e700000002500 */
[----:B------:R-:W1:Y:S08]  /*3550*/  LDC R65, c[0x0][0x360] ;  /* 0x0000d800ff417b82 */ /* 0x000e700000000800 */
[----:B------:R-:W2:Y:S01]  /*3560*/  LDC R62, c[0x0][0x390] ;  /* 0x0000e400ff3e7b82 */ /* 0x000ea20000000800 */
[----:B0-----:R-:W-:-:S07]  /*3570*/  IMAD R63, R63, UR4, R58 ;  /* 0x000000043f3f7c24 */ /* 0x001fce000f8e023a */
[----:B------:R-:W0:Y:S01]  /*3580*/  LDC.64 R56, c[0x0][0x380] ;  /* 0x0000e000ff387b82 */ /* 0x000e220000000a00 */
[----:B-1----:R-:W-:-:S05]  /*3590*/  IMAD R65, R65, UR5, R60 ;  /* 0x0000000541417c24 */ /* 0x002fca000f8e023c */
[----:B------:R-:W-:Y:S01]  /*35a0*/  SHF.L.U32 R65, R65, 0x3, RZ ;  /* 0x0000000341417819 */ /* 0x000fe200000006ff */
[----:B--2---:R-:W-:-:S04]  /*35b0*/  IMAD.WIDE.U32 R58, R62, UR12, RZ ;  /* 0x0000000c3e3a7c25 */ /* 0x004fc8000f8e00ff */
[----:B------:R-:W-:Y:S02]  /*35c0*/  IMAD R61, R62, UR13, RZ ;  /* 0x0000000d3e3d7c24 */ /* 0x000fe4000f8e02ff */
[----:B------:R-:W-:Y:S01]  /*35d0*/  IMAD R64, R63, -0x8, R62 ;  /* 0xfffffff83f407824 */ /* 0x000fe200078e023e */
[----:B------:R-:W-:Y:S02]  /*35e0*/  IADD3 R62, PT, PT, -R65, R62, RZ ;  /* 0x0000003e413e7210 */ /* 0x000fe40007ffe1ff */
[----:B0-----:R-:W-:Y:S02]  /*35f0*/  LEA R56, P0, R58, R56, 0x2 ;  /* 0x000000383a387211 */ /* 0x001fe400078010ff */
[----:B------:R-:W-:Y:S02]  /*3600*/  IADD3 R59, PT, PT, R59, R61, RZ ;  /* 0x0000003d3b3b7210 */ /* 0x000fe40007ffe0ff */
[----:B------:R-:W-:Y:S02]  /*3610*/  ISETP.NE.AND P1, PT, R64, RZ, PT ;  /* 0x000000ff4000720c */ /* 0x000fe40003f25270 */
[----:B------:R-:W-:-:S02]  /*3620*/  IADD3 R60, P3, PT, R56, 0x10, RZ ;  /* 0x00000010383c7810 */ /* 0x000fc40007f7e0ff */
[----:B------:R-:W-:Y:S02]  /*3630*/  LEA.HI.X R57, R58, R57, R59, 0x2, P0 ;  /* 0x000000393a397211 */ /* 0x000fe400000f143b */
[----:B------:R-:W-:Y:S02]  /*3640*/  ISETP.EQ.OR P2, PT, R62, 0x7, !P1 ;  /* 0x000000073e00780c */ /* 0x000fe40004f42670 */
[----:B------:R-:W-:-:S11]  /*3650*/  IADD3.X R61, PT, PT, RZ, R57, RZ, P3, !PT ;  /* 0x00000039ff3d7210 */ /* 0x000fd60001ffe4ff */
.L_x_36:
[----:B------:R-:W-:Y:S01]  /*3660*/  ISETP.NE.AND P3, PT, R62, RZ, PT ;  /* 0x000000ff3e00720c */ /* 0x000fe20003f65270 */
[----:B------:R-:W-:Y:S01]  /*3670*/  BSSY.RECONVERGENT B1, `(.L_x_20) ;  /* 0x0000128000017945 */ /* 0x000fe20003800200 */
[----:B------:R-:W-:-:S04]  /*3680*/  IADD3 R66, P0, PT, R66, -0x1, RZ ;  /* 0xffffffff42427810 */ /* 0x000fc80007f1e0ff */
[----:B------:R-:W-:Y:S02]  /*3690*/  IADD3.X R68, PT, PT, R68, -0x1, RZ, P0, !PT ;  /* 0xffffffff44447810 */ /* 0x000fe400007fe4ff */
[----:B------:R-:W-:-:S04]  /*36a0*/  ISETP.NE.U32.AND P0, PT, R66, RZ, PT ;  /* 0x000000ff4200720c */ /* 0x000fc80003f05070 */
[----:B------:R-:W-:Y:S01]  /*36b0*/  ISETP.NE.AND.EX P0, PT, R68, RZ, PT, P0 ;  /* 0x000000ff4400720c */ /* 0x000fe20003f05300 */
[----:B------:R-:W-:-:S12]  /*36c0*/  @!P3 BRA `(.L_x_21) ;  /* 0x000000100088b947 */ /* 0x000fd80003800000 */
[----:B------:R-:W-:Y:S04]  /*36d0*/  BSSY.RECONVERGENT B2, `(.L_x_22) ;  /* 0x0000022000027945 */ /* 0x000fe80003800200 */
[----:B------:R-:W-:Y:S05]  /*36e0*/  @!P1 BRA `(.L_x_23) ;  /* 0x0000000000809947 */ /* 0x000fea0003800000 */
[----:B------:R-:W-:-:S04]  /*36f0*/  IMAD.WIDE R58, R65, 0x4, R60 ;  /* 0x00000004413a7825 */ /* 0x000fc800078e023c */
[----:B------:R-:W-:Y:S01]  /*3700*/  IMAD.WIDE.U32 R56, R63, 0x20, R60 ;  /* 0x000000203f387825 */ /* 0x000fe200078e003c */
[----:B------:R-:W2:Y:S04]  /*3710*/  LDG.E R69, desc[UR6][R58.64+-0x10] ;  /* 0xfffff0063a457981 */ /* 0x000ea8000c1e1900 */
[----:B------:R-:W2:Y:S01]  /*3720*/  LDG.E R67, desc[UR6][R56.64+-0x10] ;  /* 0xfffff00638437981 */ /* 0x000ea2000c1e1900 */
[----:B------:R-:W-:Y:S01]  /*3730*/  ISETP.NE.AND P3, PT, R64, 0x1, PT ;  /* 0x000000014000780c */ /* 0x000fe20003f65270 */
[----:B--2---:R-:W-:-:S12]  /*3740*/  FFMA R80, R69, R67, R80 ;  /* 0x0000004345507223 */ /* 0x004fd80000000050 */
[----:B------:R-:W-:Y:S05]  /*3750*/  @!P3 BRA `(.L_x_23) ;  /* 0x000000000064b947 */ /* 0x000fea0003800000 */
        /* <DEDUP_REMOVED lines=20> */
[----:B------:R-:W-:Y:S01]  /*38a0*/  ISETP.NE.AND P3, PT, R64, 0x7, PT ;  /* 0x000000074000780c */ /* 0x000fe20003f65270 */
[----:B------:R-:W2:-:S12]  /*38b0*/  LDG.E R59, desc[UR6][R56.64+0x8] ;  /* 0x00000806383b7981 */ /* 0x000e98000c1e1900 */
[----:B------:R-:W3:Y:S01]  /*38c0*/  @P3 LDG.E R58, desc[UR6][R56.64+0xc] ;  /* 0x00000c06383a3981 */ /* 0x000ee2000c1e1900 */
[C---:B--2---:R-:W-:Y:S01]  /*38d0*/  FFMA R74, R69.reuse, R59, R74 ;  /* 0x0000003b454a7223 */ /* 0x044fe2000000004a */
[----:B---3--:R-:W-:-:S07]  /*38e0*/  @P3 FFMA R73, R69, R58, R73 ;  /* 0x0000003a45493223 */ /* 0x008fce0000000049 */
.L_x_23:
[----:B------:R-:W-:Y:S05]  /*38f0*/  BSYNC.RECONVERGENT B2 ;  /* 0x0000000000027941 */ /* 0x000fea0003800200 */
.L_x_22:
[----:B------:R-:W-:-:S13]  /*3900*/  ISETP.NE.AND P3, PT, R62, 0x1, PT ;  /* 0x000000013e00780c */ /* 0x000fda0003f65270 */
[----:B------:R-:W-:Y:S05]  /*3910*/  @!P3 BRA `(.L_x_21) ;  /* 0x0000000c00f4b947 */ /* 0x000fea0003800000 */
        /* <DEDUP_REMOVED lines=34> */
.L_x_25:
[----:B------:R-:W-:Y:S05]  /*3b40*/  BSYNC.RECONVERGENT B2 ;  /* 0x0000000000027941 */ /* 0x000fea0003800200 */
.L_x_24:
        /* <DEDUP_REMOVED lines=36> */
.L_x_27:
[----:B------:R-:W-:Y:S05]  /*3d90*/  BSYNC.RECONVERGENT B2 ;  /* 0x0000000000027941 */ /* 0x000fea0003800200 */
.L_x_26:
        /* <DEDUP_REMOVED lines=36> */
.L_x_29:
[----:B------:R-:W-:Y:S05]  /*3fe0*/  BSYNC.RECONVERGENT B2 ;  /* 0x0000000000027941 */ /* 0x000fea0003800200 */
.L_x_28:
        /* <DEDUP_REMOVED lines=36> */
.L_x_31:
[----:B------:R-:W-:Y:S05]  /*4230*/  BSYNC.RECONVERGENT B2 ;  /* 0x0000000000027941 */ /* 0x000fea0003800200 */
.L_x_30:
        /* <DEDUP_REMOVED lines=36> */
.L_x_33:
[----:B------:R-:W-:Y:S05]  /*4480*/  BSYNC.RECONVERGENT B2 ;  /* 0x0000000000027941 */ /* 0x000fea0003800200 */
.L_x_32:
        /* <DEDUP_REMOVED lines=36> */
.L_x_35:
[----:B------:R-:W-:Y:S05]  /*46d0*/  BSYNC.RECONVERGENT B2 ;  /* 0x0000000000027941 */ /* 0x000fea0003800200 */
.L_x_34:
[----:B------:R-:W-:Y:S05]  /*46e0*/  @P2 BRA `(.L_x_21) ;  /* 0x0000000000802947 */ /* 0x000fea0003800000 */
        /* <DEDUP_REMOVED lines=32> */
.L_x_21:
[----:B------:R-:W-:Y:S05]  /*48f0*/  BSYNC.RECONVERGENT B1 ;  /* 0x0000000000017941 */ /* 0x000fea0003800200 */
.L_x_20:
[----:B------:R-:W0:Y:S02]  /*4900*/  LDC R57, c[0x0][0x390] ;  /* 0x0000e400ff397b82 */ /* 0x000e240000000800 */
[----:B0-----:R-:W-:Y:S01]  /*4910*/  IMAD.WIDE.U32 R60, R57, 0x4, R60 ;  /* 0x00000004393c7825 */ /* 0x001fe200078e003c */
[----:B------:R-:W-:Y:S06]  /*4920*/  @P0 BRA `(.L_x_36) ;  /* 0xffffffec004c0947 */ /* 0x000fec000383ffff */
.L_x_1:
[----:B------:R-:W-:Y:S05]  /*4930*/  BSYNC.RECONVERGENT B0 ;  /* 0x0000000000007941 */ /* 0x000fea0003800200 */
.L_x_0:
[----:B------:R-:W0:Y:S01]  /*4940*/  S2R R64, SR_TID.X ;  /* 0x0000000000407919 */ /* 0x000e220000002100 */
[----:B------:R-:W0:Y:S08]  /*4950*/  S2UR UR9, SR_CTAID.X ;  /* 0x00000000000979c3 */ /* 0x000e300000002500 */
[----:B------:R-:W0:Y:S08]  /*4960*/  LDC R65, c[0x0][0x360] ;  /* 0x0000d800ff417b82 */ /* 0x000e300000000800 */
[----:B------:R-:W1:Y:S01]  /*4970*/  LDC R56, c[0x0][0x390] ;  /* 0x0000e400ff387b82 */ /* 0x000e620000000800 */
[----:B0-----:R-:W-:-:S05]  /*4980*/  IMAD R65, R65, UR9, R64 ;  /* 0x0000000941417c24 */ /* 0x001fca000f8e0240 */
[----:B------:R-:W-:-:S04]  /*4990*/  SHF.L.U32 R65, R65, 0x3, RZ ;  /* 0x0000000341417819 */ /* 0x000fc800000006ff */
[----:B-1----:R-:W-:-:S04]  /*49a0*/  IADD3 R58, PT, PT, -R65, R56, RZ ;  /* 0x00000038413a7210 */ /* 0x002fc80007ffe1ff */
[----:B------:R-:W-:-:S13]  /*49b0*/  ISETP.NE.AND P0, PT, R58, RZ, PT ;  /* 0x000000ff3a00720c */ /* 0x000fda0003f05270 */
[----:B------:R-:W-:Y:S05]  /*49c0*/  @!P0 EXIT ;  /* 0x000000000000894d */ /* 0x000fea0003800000 */
[----:B------:R-:W0:Y:S01]  /*49d0*/  S2R R66, SR_TID.Y ;  /* 0x0000000000427919 */ /* 0x000e220000002200 */
[----:B------:R-:W0:Y:S01]  /*49e0*/  S2UR UR8, SR_CTAID.Y ;  /* 0x00000000000879c3 */ /* 0x000e220000002600 */
[----:B------:R-:W-:Y:S01]  /*49f0*/  BSSY.RECONVERGENT B0, `(.L_x_37) ;  /* 0x0000028000007945 */ /* 0x000fe20003800200 */
[----:B------:R-:W-:-:S06]  /*4a00*/  SHF.R.S32.HI R67, RZ, 0x1f, R65 ;  /* 0x0000001fff437819 */ /* 0x000fcc0000011441 */
[----:B------:R-:W0:Y:S02]  /*4a10*/  LDC R69, c[0x0][0x364] ;  /* 0x0000d900ff457b82 */ /* 0x000e240000000800 */
[----:B0-----:R-:W-:-:S05]  /*4a20*/  IMAD R69, R69, UR8, R66 ;  /* 0x0000000845457c24 */ /* 0x001fca000f8e0242 */
[----:B------:R-:W-:-:S04]  /*4a30*/  SHF.L.U32 R58, R69, 0x3, RZ ;  /* 0x00000003453a7819 */ /* 0x000fc800000006ff */
[----:B------:R-:W-:-:S04]  /*4a40*/  IADD3 R68, PT, PT, -R58, R56, RZ ;  /* 0x000000383a447210 */ /* 0x000fc80007ffe1ff */
[----:B------:R-:W-:-:S13]  /*4a50*/  ISETP.NE.AND P0, PT, R68, RZ, PT ;  /* 0x000000ff4400720c */ /* 0x000fda0003f05270 */
[----:B------:R-:W-:Y:S05]  /*4a60*/  @!P0 BRA `(.L_x_38) ;  /* 0x0000000000808947 */ /* 0x000fea0003800000 */
[----:B------:R-:W0:Y:S01]  /*4a70*/  LDCU.64 UR4, c[0x0][0x388] ;  /* 0x00007100ff0477ac */ /* 0x000e220008000a00 */
[----:B------:R-:W-:Y:S02]  /*4a80*/  HFMA2 R59, -RZ, RZ, 0, 0 ;  /* 0x00000000ff3b7431 */ /* 0x000fe400000001ff */
[-C--:B------:R-:W-:Y:S02]  /*4a90*/  IMAD R63, R67, R56.reuse, RZ ;  /* 0x00000038433f7224 */ /* 0x080fe400078e02ff */
[----:B------:R-:W-:-:S05]  /*4aa0*/  IMAD.WIDE.U32 R60, R65, R56, R58 ;  /* 0x00000038413c7225 */ /* 0x000fca00078e003a */
[----:B------:R-:W-:Y:S02]  /*4ab0*/  IADD3 R61, PT, PT, R61, R63, RZ ;  /* 0x0000003f3d3d7210 */ /* 0x000fe40007ffe0ff */
[----:B0-----:R-:W-:-:S04]  /*4ac0*/  LEA R62, P0, R60, UR4, 0x2 ;  /* 0x000000043c3e7c11 */ /* 0x001fc8000f8010ff */
[----:B------:R-:W-:Y:S02]  /*4ad0*/  LEA.HI.X R63, R60, UR5, R61, 0x2, P0 ;  /* 0x000000053c3f7c11 */ /* 0x000fe400080f143d */
[----:B------:R-:W-:-:S03]  /*4ae0*/  ISETP.NE.AND P0, PT, R68, 0x1, PT ;  /* 0x000000014400780c */ /* 0x000fc60003f05270 */
[----:B------:R0:W-:Y:S10]  /*4af0*/  STG.E desc[UR6][R62.64], R80 ;  /* 0x000000503e007986 */ /* 0x0001f4000c101906 */
[----:B------:R-:W-:Y:S05]  /*4b00*/  @!P0 BRA `(.L_x_38) ;  /* 0x0000000000588947 */ /* 0x000fea0003800000 */
[----:B------:R1:W-:Y:S01]  /*4b10*/  STG.E desc[UR6][R62.64+0x4], R79 ;  /* 0x0000044f3e007986 */ /* 0x0003e2000c101906 */
[----:B------:R-:W-:-:S05]  /*4b20*/  IMAD R69, R69, -0x8, R56 ;  /* 0xfffffff845457824 */ /* 0x000fca00078e0238 */
[----:B------:R-:W-:-:S13]  /*4b30*/  ISETP.NE.AND P0, PT, R69, 0x2, PT ;  /* 0x000000024500780c */ /* 0x000fda0003f05270 */
[----:B-1----:R-:W-:Y:S05]  /*4b40*/  @!P0 BRA `(.L_x_38) ;  /* 0x0000000000488947 */ /* 0x002fea0003800000 */
[----:B------:R-:W1:Y:S01]  /*4b50*/  LDC R61, c[0x0][0x364] ;  /* 0x0000d900ff3d7b82 */ /* 0x000e620000000800 */
[----:B------:R2:W-:Y:S01]  /*4b60*/  STG.E desc[UR6][R62.64+0x8], R78 ;  /* 0x0000084e3e007986 */ /* 0x0005e2000c101906 */
[----:B-1----:R-:W-:-:S04]  /*4b70*/  IMAD R61, R61, UR8, R66 ;  /* 0x000000083d3d7c24 */ /* 0x002fc8000f8e0242 */
[----:B------:R-:W-:-:S05]  /*4b80*/  IMAD R61, R61, -0x8, R56 ;  /* 0xfffffff83d3d7824 */ /* 0x000fca00078e0238 */
[----:B------:R-:W-:-:S13]  /*4b90*/  ISETP.NE.AND P0, PT, R61, 0x3, PT ;  /* 0x000000033d00780c */ /* 0x000fda0003f05270 */
[----:B--2---:R-:W-:Y:S05]  /*4ba0*/  @!P0 BRA `(.L_x_38) ;  /* 0x0000000000308947 */ /* 0x004fea0003800000 */
[----:B------:R1:W-:Y:S01]  /*4bb0*/  STG.E desc[UR6][R62.64+0xc], R77 ;  /* 0x00000c4d3e007986 */ /* 0x0003e2000c101906 */
[----:B------:R-:W-:-:S13]  /*4bc0*/  ISETP.NE.AND P0, PT, R61, 0x4, PT ;  /* 0x000000043d00780c */ /* 0x000fda0003f05270 */
[----:B-1----:R-:W-:Y:S05]  /*4bd0*/  @!P0 BRA `(.L_x_38) ;  /* 0x0000000000248947 */ /* 0x002fea0003800000 */
[----:B------:R1:W-:Y:S01]  /*4be0*/  STG.E desc[UR6][R62.64+0x10], R76 ;  /* 0x0000104c3e007986 */ /* 0x0003e2000c101906 */
[----:B------:R-:W-:-:S13]  /*4bf0*/  ISETP.NE.AND P0, PT, R61, 0x5, PT ;  /* 0x000000053d00780c */ /* 0x000fda0003f05270 */
[----:B-1----:R-:W-:Y:S05]  /*4c00*/  @!P0 BRA `(.L_x_38) ;  /* 0x0000000000188947 */ /* 0x002fea0003800000 */
[----:B------:R1:W-:Y:S01]  /*4c10*/  STG.E desc[UR6][R62.64+0x14], R75 ;  /* 0x0000144b3e007986 */ /* 0x0003e2000c101906 */
[----:B------:R-:W-:-:S13]  /*4c20*/  ISETP.NE.AND P0, PT, R61, 0x6, PT ;  /* 0x000000063d00780c */ /* 0x000fda0003f05270 */
[----:B-1----:R-:W-:Y:S05]  /*4c30*/  @!P0 BRA `(.L_x_38) ;  /* 0x00000000000c8947 */ /* 0x002fea0003800000 */
[----:B------:R-:W-:Y:S01]  /*4c40*/  ISETP.NE.AND P0, PT, R61, 0x7, PT ;  /* 0x000000073d00780c */ /* 0x000fe20003f05270 */
[----:B------:R1:W-:-:S12]  /*4c50*/  STG.E desc[UR6][R62.64+0x18], R74 ;  /* 0x0000184a3e007986 */ /* 0x0003d8000c101906 */
[----:B------:R1:W-:Y:S02]  /*4c60*/  @P0 STG.E desc[UR6][R62.64+0x1c], R73 ;  /* 0x00001c493e000986 */ /* 0x0003e4000c101906 */
.L_x_38:
[----:B------:R-:W-:Y:S05]  /*4c70*/  BSYNC.RECONVERGENT B0 ;  /* 0x0000000000007941 */ /* 0x000fea0003800200 */
.L_x_37:
[----:B------:R-:W2:Y:S02]  /*4c80*/  LDC R61, c[0x0][0x360] ;  /* 0x0000d800ff3d7b82 */ /* 0x000ea40000000800 */
[----:B--2---:R-:W-:-:S04]  /*4c90*/  IMAD R61, R61, UR9, R64 ;  /* 0x000000093d3d7c24 */ /* 0x004fc8000f8e0240 */
[----:B01----:R-:W-:-:S05]  /*4ca0*/  IMAD R63, R61, -0x8, R56 ;  /* 0xfffffff83d3f7824 */ /* 0x003fca00078e0238 */
[----:B------:R-:W-:-:S13]  /*4cb0*/  ISETP.NE.AND P0, PT, R63, 0x1, PT ;  /* 0x000000013f00780c */ /* 0x000fda0003f05270 */
[----:B------:R-:W-:Y:S05]  /*4cc0*/  @!P0 EXIT ;  /* 0x000000000000894d */ /* 0x000fea0003800000 */
[----:B------:R-:W0:Y:S01]  /*4cd0*/  LDC R61, c[0x0][0x364] ;  /* 0x0000d900ff3d7b82 */ /* 0x000e220000000800 */
[----:B------:R-:W-:Y:S01]  /*4ce0*/  BSSY.RECONVERGENT B0, `(.L_x_39) ;  /* 0x0000022000007945 */ /* 0x000fe20003800200 */
[----:B0-----:R-:W-:-:S04]  /*4cf0*/  IMAD R61, R61, UR8, R66 ;  /* 0x000000083d3d7c24 */ /* 0x001fc8000f8e0242 */
[----:B------:R-:W-:-:S05]  /*4d00*/  IMAD R62, R61, -0x8, R56 ;  /* 0xfffffff83d3e7824 */ /* 0x000fca00078e0238 */
[----:B------:R-:W-:-:S13]  /*4d10*/  ISETP.NE.AND P0, PT, R62, RZ, PT ;  /* 0x000000ff3e00720c */ /* 0x000fda0003f05270 */
[----:B------:R-:W-:Y:S05]  /*4d20*/  @!P0 BRA `(.L_x_40) ;  /* 0x0000000000748947 */ /* 0x000fea0003800000 */
[----:B------:R-:W0:Y:S01]  /*4d30*/  LDCU.64 UR4, c[0x0][0x388] ;  /* 0x00007100ff0477ac */ /* 0x000e220008000a00 */
[----:B------:R-:W-:-:S03]  /*4d40*/  MOV R57, RZ ;  /* 0x000000ff00397202 */ /* 0x000fc60000000f00 */
[----:B------:R-:W-:-:S04]  /*4d50*/  IMAD.WIDE.U32 R60, R65, R56, R56 ;  /* 0x00000038413c7225 */ /* 0x000fc800078e0038 */
[----:B------:R-:W-:Y:S01]  /*4d60*/  IMAD R64, R67, R56, R61 ;  /* 0x0000003843407224 */ /* 0x000fe200078e023d */
[----:B------:R-:W-:-:S04]  /*4d70*/  IADD3 R61, P1, PT, R58, R60, RZ ;  /* 0x0000003c3a3d7210 */ /* 0x000fc80007f3e0ff */
[----:B------:R-:W-:Y:S02]  /*4d80*/  IADD3.X R64, PT, PT, RZ, R64, RZ, P1, !PT ;  /* 0x00000040ff407210 */ /* 0x000fe40000ffe4ff */
[----:B0-----:R-:W-:-:S04]  /*4d90*/  LEA R60, P1, R61, UR4, 0x2 ;  /* 0x000000043d3c7c11 */ /* 0x001fc8000f8210ff */
[----:B------:R-:W-:Y:S02]  /*4da0*/  LEA.HI.X R61, R61, UR5, R64, 0x2, P1 ;  /* 0x000000053d3d7c11 */ /* 0x000fe400088f1440 */
[----:B------:R-:W-:-:S03]  /*4db0*/  ISETP.NE.AND P1, PT, R62, 0x1, PT ;  /* 0x000000013e00780c */ /* 0x000fc60003f25270 */
[----:B------:R0:W-:Y:S10]  /*4dc0*/  STG.E desc[UR6][R60.64], R72 ;  /* 0x000000483c007986 */ /* 0x0001f4000c101906 */
[----:B------:R-:W-:Y:S05]  /*4dd0*/  @!P1 BRA `(.L_x_40) ;  /* 0x0000000000489947 */ /* 0x000fea0003800000 */
        /* <DEDUP_REMOVED lines=18> */
.L_x_40:
[----:B------:R-:W-:Y:S05]  /*4f00*/  BSYNC.RECONVERGENT B0 ;  /* 0x0000000000007941 */ /* 0x000fea0003800200 */
.L_x_39:
[----:B------:R-:W-:-:S13]  /*4f10*/  ISETP.NE.AND P1, PT, R63, 0x2, PT ;  /* 0x000000023f00780c */ /* 0x000fda0003f25270 */
[----:B------:R-:W-:Y:S05]  /*4f20*/  @!P1 EXIT ;  /* 0x000000000000994d */ /* 0x000fea0003800000 */
[----:B------:R-:W-:Y:S04]  /*4f30*/  BSSY.RECONVERGENT B0, `(.L_x_41) ;  /* 0x0000021000007945 */ /* 0x000fe80003800200 */
[----:B------:R-:W-:Y:S05]  /*4f40*/  @!P0 BRA `(.L_x_42) ;  /* 0x00000000007c8947 */ /* 0x000fea0003800000 */
[----:B------:R-:W2:Y:S01]  /*4f50*/  LDCU.64 UR4, c[0x0][0x388] ;  /* 0x00007100ff0477ac */ /* 0x000ea20008000a00 */
[----:B------:R-:W-:Y:S01]  /*4f60*/  HFMA2 R53, -RZ, RZ, 0, 0 ;  /* 0x00000000ff357431 */ /* 0x000fe200000001ff */
[----:B-1----:R-:W-:Y:S02]  /*4f70*/  IADD3 R49, P1, PT, R65, 0x2, RZ ;  /* 0x0000000241317810 */ /* 0x002fe40007f3e0ff */
[----:B------:R-:W-:Y:S02]  /*4f80*/  MOV R52, R58 ;  /* 0x0000003a00347202 */ /* 0x000fe40000000f00 */
[----:B------:R-:W-:-:S03]  /*4f90*/  IADD3.X R51, PT, PT, RZ, R67, RZ, P1, !PT ;  /* 0x00000043ff337210 */ /* 0x000fc60000ffe4ff */
[----:B------:R-:W-:-:S04]  /*4fa0*/  IMAD.WIDE.U32 R52, R49, R56, R52 ;  /* 0x0000003831347225 */ /* 0x000fc800078e0034 */
[----:B------:R-:W-:Y:S01]  /*4fb0*/  IMAD R49, R51, R56, RZ ;  /* 0x0000003833317224 */ /* 0x000fe200078e02ff */
[----:B--2---:R-:W-:-:S04]  /*4fc0*/  LEA R50, P1, R52, UR4, 0x2 ;  /* 0x0000000434327c11 */ /* 0x004fc8000f8210ff */
[----:B------:R-:W-:-:S04]  /*4fd0*/  IADD3 R49, PT, PT, R53, R49, RZ ;  /* 0x0000003135317210 */ /* 0x000fc80007ffe0ff */
[----:B------:R-:W-:Y:S02]  /*4fe0*/  LEA.HI.X R51, R52, UR5, R49, 0x2, P1 ;  /* 0x0000000534337c11 */ /* 0x000fe400088f1431 */
[----:B------:R-:W-:-:S03]  /*4ff0*/  ISETP.NE.AND P1, PT, R62, 0x1, PT ;  /* 0x000000013e00780c */ /* 0x000fc60003f25270 */
[----:B------:R2:W-:Y:S10]  /*5000*/  STG.E desc[UR6][R50.64], R48 ;  /* 0x0000003032007986 */ /* 0x0005f4000c101906 */
[----:B------:R-:W-:Y:S05]  /*5010*/  @!P1 BRA `(.L_x_42) ;  /* 0x0000000000489947 */ /* 0x000fea0003800000 */
[----:B------:R3:W-:Y:S01]  /*5020*/  STG.E desc[UR6][R50.64+0x4], R47 ;  /* 0x0000042f32007986 */ /* 0x0007e2000c101906 */
[----:B------:R-:W-:-:S13]  /*5030*/  ISETP.NE.AND P1, PT, R62, 0x2, PT ;  /* 0x000000023e00780c */ /* 0x000fda0003f25270 */
[----:B---3--:R-:W-:Y:S05]  /*5040*/  @!P1 BRA `(.L_x_42) ;  /* 0x00000000003c9947 */ /* 0x008fea0003800000 */
        /* <DEDUP_REMOVED lines=12> */
[----:B------:R-:W-:Y:S01]  /*5110*/  ISETP.NE.AND P1, PT, R62, 0x7, PT ;  /* 0x000000073e00780c */ /* 0x000fe20003f25270 */
[----:B------:R3:W-:-:S12]  /*5120*/  STG.E desc[UR6][R50.64+0x18], R42 ;  /* 0x0000182a32007986 */ /* 0x0007d8000c101906 */
[----:B------:R3:W-:Y:S02]  /*5130*/  @P1 STG.E desc[UR6][R50.64+0x1c], R41 ;  /* 0x00001c2932001986 */ /* 0x0007e4000c101906 */
.L_x_42:
[----:B------:R-:W-:Y:S05]  /*5140*/  BSYNC.RECONVERGENT B0 ;  /* 0x0000000000007941 */ /* 0x000fea0003800200 */
.L_x_41:
[----:B------:R-:W-:-:S13]  /*5150*/  ISETP.NE.AND P1, PT, R63, 0x3, PT ;  /* 0x000000033f00780c */ /* 0x000fda0003f25270 */
[----:B------:R-:W-:Y:S05]  /*5160*/  @!P1 EXIT ;  /* 0x000000000000994d */ /* 0x000fea0003800000 */
[----:B------:R-:W-:Y:S04]  /*5170*/  BSSY.RECONVERGENT B0, `(.L_x_43) ;  /* 0x0000021000007945 */ /* 0x000fe80003800200 */
[----:B------:R-:W-:Y:S05]  /*5180*/  @!P0 BRA `(.L_x_44) ;  /* 0x00000000007c8947 */ /* 0x000fea0003800000 */
[----:B------:R-:W4:Y:S01]  /*5190*/  LDCU.64 UR4, c[0x0][0x388] ;  /* 0x00007100ff0477ac */ /* 0x000f220008000a00 */
[----:B------:R-:W-:Y:S01]  /*51a0*/  HFMA2 R45, -RZ, RZ, 0, 0 ;  /* 0x00000000ff2d7431 */ /* 0x000fe200000001ff */
[----:B---3--:R-:W-:Y:S02]  /*51b0*/  IADD3 R41, P1, PT, R65, 0x3, RZ ;  /* 0x0000000341297810 */ /* 0x008fe40007f3e0ff */
[----:B------:R-:W-:Y:S02]  /*51c0*/  MOV R44, R58 ;  /* 0x0000003a002c7202 */ /* 0x000fe40000000f00 */
[----:B------:R-:W-:-:S03]  /*51d0*/  IADD3.X R43, PT, PT, RZ, R67, RZ, P1, !PT ;  /* 0x00000043ff2b7210 */ /* 0x000fc60000ffe4ff */
[----:B------:R-:W-:-:S04]  /*51e0*/  IMAD.WIDE.U32 R44, R41, R56, R44 ;  /* 0x00000038292c7225 */ /* 0x000fc800078e002c */
[----:B------:R-:W-:Y:S01]  /*51f0*/  IMAD R41, R43, R56, RZ ;  /* 0x000000382b297224 */ /* 0x000fe200078e02ff */
[----:B----4-:R-:W-:-:S04]  /*5200*/  LEA R42, P1, R44, UR4, 0x2 ;  /* 0x000000042c2a7c11 */ /* 0x010fc8000f8210ff */
        /* <DEDUP_REMOVED lines=23> */
.L_x_44:
[----:B------:R-:W-:Y:S05]  /*5380*/  BSYNC.RECONVERGENT B0 ;  /* 0x0000000000007941 */ /* 0x000fea0003800200 */
.L_x_43:
[----:B------:R-:W-:-:S13]  /*5390*/  ISETP.NE.AND P1, PT, R63, 0x4, PT ;  /* 0x000000043f00780c */ /* 0x000fda0003f25270 */
[----:B------:R-:W-:Y:S05]  /*53a0*/  @!P1 EXIT ;  /* 0x000000000000994d */ /* 0x000fea0003800000 */
[----:B------:R-:W-:Y:S04]  /*53b0*/  BSSY.RECONVERGENT B0, `(.L_x_45) ;  /* 0x0000021000007945 */ /* 0x000fe80003800200 */
[----:B------:R-:W-:Y:S05]  /*53c0*/  @!P0 BRA `(.L_x_46) ;  /* 0x00000000007c8947 */ /* 0x000fea0003800000 */
[----:B------:R-:W5:Y:S01]  /*53d0*/  LDCU.64 UR4, c[0x0][0x388] ;  /* 0x00007100ff0477ac */ /* 0x000f620008000a00 */
[----:B------:R-:W-:Y:S01]  /*53e0*/  HFMA2 R37, -RZ, RZ, 0, 0 ;  /* 0x00000000ff257431 */ /* 0x000fe200000001ff */
[----:B---3--:R-:W-:Y:S02]  /*53f0*/  IADD3 R33, P1, PT, R65, 0x4, RZ ;  /* 0x0000000441217810 */ /* 0x008fe40007f3e0ff */
[----:B------:R-:W-:Y:S02]  /*5400*/  MOV R36, R58 ;  /* 0x0000003a00247202 */ /* 0x000fe40000000f00 */
[----:B------:R-:W-:-:S03]  /*5410*/  IADD3.X R35, PT, PT, RZ, R67, RZ, P1, !PT ;  /* 0x00000043ff237210 */ /* 0x000fc60000ffe4ff */
[----:B------:R-:W-:-:S04]  /*5420*/  IMAD.WIDE.U32 R36, R33, R56, R36 ;  /* 0x0000003821247225 */ /* 0x000fc800078e0024 */
[----:B------:R-:W-:Y:S01]  /*5430*/  IMAD R33, R35, R56, RZ ;  /* 0x0000003823217224 */ /* 0x000fe200078e02ff */
[----:B-----5:R-:W-:-:S04]  /*5440*/  LEA R34, P1, R36, UR4, 0x2 ;  /* 0x0000000424227c11 */ /* 0x020fc8000f8210ff */
[----:B------:R-:W-:-:S04]  /*5450*/  IADD3 R33, PT, PT, R37, R33, RZ ;  /* 0x0000002125217210 */ /* 0x000fc80007ffe0ff */
[----:B------:R-:W-:Y:S02]  /*5460*/  LEA.HI.X R35, R36, UR5, R33, 0x2, P1 ;  /* 0x0000000524237c11 */ /* 0x000fe400088f1421 */
[----:B------:R-:W-:-:S03]  /*5470*/  ISETP.NE.AND P1, PT, R62, 0x1, PT ;  /* 0x000000013e00780c */ /* 0x000fc60003f25270 */
[----:B------:R3:W-:Y:S10]  /*5480*/  STG.E desc[UR6][R34.64], R32 ;  /* 0x0000002022007986 */ /* 0x0007f4000c101906 */
[----:B------:R-:W-:Y:S05]  /*5490*/  @!P1 BRA `(.L_x_46) ;  /* 0x0000000000489947 */ /* 0x000fea0003800000 */
[----:B------:R0:W-:Y:S01]  /*54a0*/  STG.E desc[UR6][R34.64+0x4], R31 ;  /* 0x0000041f22007986 */ /* 0x0001e2000c101906 */
[----:B------:R-:W-:-:S13]  /*54b0*/  ISETP.NE.AND P1, PT, R62, 0x2, PT ;  /* 0x000000023e00780c */ /* 0x000fda0003f25270 */
[----:B0-----:R-:W-:Y:S05]  /*54c0*/  @!P1 BRA `(.L_x_46) ;  /* 0x00000000003c9947 */ /* 0x001fea0003800000 */
        /* <DEDUP_REMOVED lines=12> */
[----:B------:R-:W-:Y:S01]  /*5590*/  ISETP.NE.AND P1, PT, R62, 0x7, PT ;  /* 0x000000073e00780c */ /* 0x000fe20003f25270 */
[----:B------:R0:W-:-:S12]  /*55a0*/  STG.E desc[UR6][R34.64+0x18], R26 ;  /* 0x0000181a22007986 */ /* 0x0001d8000c101906 */
[----:B------:R0:W-:Y:S02]  /*55b0*/  @P1 STG.E desc[UR6][R34.64+0x1c], R25 ;  /* 0x00001c1922001986 */ /* 0x0001e4000c101906 */
.L_x_46:
[----:B------:R-:W-:Y:S05]  /*55c0*/  BSYNC.RECONVERGENT B0 ;  /* 0x0000000000007941 */ /* 0x000fea0003800200 */
.L_x_45:
[----:B------:R-:W-:-:S13]  /*55d0*/  ISETP.NE.AND P1, PT, R63, 0x5, PT ;  /* 0x000000053f00780c */ /* 0x000fda0003f25270 */
[----:B------:R-:W-:Y:S05]  /*55e0*/  @!P1 EXIT ;  /* 0x000000000000994d */ /* 0x000fea0003800000 */
[----:B------:R-:W-:Y:S04]  /*55f0*/  BSSY.RECONVERGENT B0, `(.L_x_47) ;  /* 0x0000021000007945 */ /* 0x000fe80003800200 */
[----:B------:R-:W-:Y:S05]  /*5600*/  @!P0 BRA `(.L_x_48) ;  /* 0x00000000007c8947 */ /* 0x000fea0003800000 */
[----:B------:R-:W5:Y:S01]  /*5610*/  LDCU.64 UR4, c[0x0][0x388] ;  /* 0x00007100ff0477ac */ /* 0x000f620008000a00 */
[----:B------:R-:W-:Y:S01]  /*5620*/  HFMA2 R29, -RZ, RZ, 0, 0 ;  /* 0x00000000ff1d7431 */ /* 0x000fe200000001ff */
[----:B0-----:R-:W-:Y:S02]  /*5630*/  IADD3 R25, P1, PT, R65, 0x5, RZ ;  /* 0x0000000541197810 */ /* 0x001fe40007f3e0ff */
        /* <DEDUP_REMOVED lines=28> */
.L_x_48:
[----:B------:R-:W-:Y:S05]  /*5800*/  BSYNC.RECONVERGENT B0 ;  /* 0x0000000000007941 */ /* 0x000fea0003800200 */
.L_x_47:
        /* <DEDUP_REMOVED lines=35> */
.L_x_50:
[----:B------:R-:W-:Y:S05]  /*5a40*/  BSYNC.RECONVERGENT B0 ;  /* 0x0000000000007941 */ /* 0x000fea0003800200 */
.L_x_49:
[----:B------:R-:W-:-:S13]  /*5a50*/  ISETP.EQ.OR P0, PT, R63, 0x7, !P0 ;  /* 0x000000073f00780c */ /* 0x000fda0004702670 */
[----:B------:R-:W-:Y:S05]  /*5a60*/  @P0 EXIT ;  /* 0x000000000000094d */ /* 0x000fea0003800000 */
[----:B------:R-:W5:Y:S01]  /*5a70*/  LDCU.64 UR4, c[0x0][0x388] ;  /* 0x00007100ff0477ac */ /* 0x000f620008000a00 */
[----:B------:R-:W-:Y:S01]  /*5a80*/  HFMA2 R13, -RZ, RZ, 0, 0 ;  /* 0x00000000ff0d7431 */ /* 0x000fe200000001ff */
[----:B------:R-:W-:Y:S02]  /*5a90*/  IADD3 R65, P0, PT, R65, 0x7, RZ ;  /* 0x0000000741417810 */ /* 0x000fe40007f1e0ff */
[----:B------:R-:W-:Y:S02]  /*5aa0*/  MOV R12, R58 ;  /* 0x0000003a000c7202 */ /* 0x000fe40000000f00 */
[----:B------:R-:W-:Y:S02]  /*5ab0*/  IADD3.X R67, PT, PT, RZ, R67, RZ, P0, !PT ;  /* 0x00000043ff437210 */ /* 0x000fe400007fe4ff */
[----:B------:R-:W-:Y:S01]  /*5ac0*/  ISETP.NE.AND P1, PT, R62, 0x1, PT ;  /* 0x000000013e00780c */ /* 0x000fe20003f25270 */
[----:B------:R-:W-:-:S04]  /*5ad0*/  IMAD.WIDE.U32 R12, R65, R56, R12 ;  /* 0x00000038410c7225 */ /* 0x000fc800078e000c */
[----:B0-----:R-:W-:Y:S01]  /*5ae0*/  IMAD R9, R67, R56, RZ ;  /* 0x0000003843097224 */ /* 0x001fe200078e02ff */
[----:B-----5:R-:W-:-:S04]  /*5af0*/  LEA R10, P0, R12, UR4, 0x2 ;  /* 0x000000040c0a7c11 */ /* 0x020fc8000f8010ff */
[----:B------:R-:W-:-:S04]  /*5b00*/  IADD3 R9, PT, PT, R13, R9, RZ ;  /* 0x000000090d097210 */ /* 0x000fc80007ffe0ff */
[----:B------:R-:W-:-:S05]  /*5b10*/  LEA.HI.X R11, R12, UR5, R9, 0x2, P0 ;  /* 0x000000050c0b7c11 */ /* 0x000fca00080f1409 */
[----:B------:R0:W-:Y:S01]  /*5b20*/  STG.E desc[UR6][R10.64], R8 ;  /* 0x000000080a007986 */ /* 0x0001e2000c101906 */
[----:B------:R-:W-:Y:S05]  /*5b30*/  @!P1 EXIT ;  /* 0x000000000000994d */ /* 0x000fea0003800000 */
[----:B------:R-:W-:Y:S01]  /*5b40*/  ISETP.NE.AND P0, PT, R62, 0x2, PT ;  /* 0x000000023e00780c */ /* 0x000fe20003f05270 */
[----:B------:R0:W-:-:S12]  /*5b50*/  STG.E desc[UR6][R10.64+0x4], R7 ;  /* 0x000004070a007986 */ /* 0x0001d8000c101906 */
[----:B0-----:R-:W-:Y:S05]  /*5b60*/  @!P0 EXIT ;  /* 0x000000000000894d */ /* 0x001fea0003800000 */
        /* <DEDUP_REMOVED lines=15> */
[----:B------:R-:W-:Y:S01]  /*5c60*/  STG.E desc[UR6][R10.64+0x1c], R0 ;  /* 0x00001c000a007986 */ /* 0x000fe2000c101906 */
[----:B------:R-:W-:Y:S05]  /*5c70*/  EXIT ;  /* 0x000000000000794d */ /* 0x000fea0003800000 */
.L_x_51:
[----:B------:R-:W-:-:S00]  /*5c80*/  BRA `(.L_x_51) ;  /* 0xfffffffc00fc7947 */ /* 0x000fc0000383ffff */
[----:B------:R-:W-:-:S00]  /*5c90*/  NOP ;  /* 0x0000000000007918 */ /* 0x000fc00000000000 */
        /* <DEDUP_REMOVED lines=14> */
.L_x_127:


//--------------------- .text._Z14transpose_copyPfS_ii --------------------------
	.section	.text._Z14transpose_copyPfS_ii,"ax",@progbits
	.align	128
        .global         _Z14transpose_copyPfS_ii
        .type           _Z14transpose_copyPfS_ii,@function
        .size           _Z14transpose_copyPfS_ii,(.L_x_128 - _Z14transpose_copyPfS_ii)
        .other          _Z14transpose_copyPfS_ii,@"STO_CUDA_ENTRY STV_DEFAULT"
_Z14transpose_copyPfS_ii:
.text._Z14transpose_copyPfS_ii:
[----:B------:R-:W-:Y:S01]  /*0000*/  LDC R1, c[0x0][0x37c] ;  /* 0x0000df00ff017b82 */ /* 0x000fe20000000800 */
[----:B------:R-:W0:Y:S07]  /*0010*/  S2R R7, SR_TID.X ;  /* 0x0000000000077919 */ /* 0x000e2e0000002100 */
[----:B------:R-:W0:Y:S01]  /*0020*/  S2UR UR4, SR_CTAID.X ;  /* 0x00000000000479c3 */ /* 0x000e220000002500 */
[----:B------:R-:W1:Y:S07]  /*0030*/  LDCU.64 UR6, c[0x0][0x390] ;  /* 0x00007200ff0677ac */ /* 0x000e6e0008000a00 */
[----:B------:R-:W0:Y:S01]  /*0040*/  LDC R0, c[0x0][0x360] ;  /* 0x0000d800ff007b82 */ /* 0x000e220000000800 */
[----:B------:R-:W2:Y:S01]  /*0050*/  LDCU UR5, c[0x0][0x370] ;  /* 0x00006e00ff0577ac */ /* 0x000ea20008000800 */
[----:B-1----:R-:W-:-:S04]  /*0060*/  IMAD.U32 R2, RZ, RZ, UR7 ;  /* 0x00000007ff027e24 */ /* 0x002fc8000f8e00ff */
[----:B------:R-:W-:Y:S02]  /*0070*/  IMAD R6, R2, UR6, RZ ;  /* 0x0000000602067c24 */ /* 0x000fe4000f8e02ff */
[C---:B0-----:R-:W-:Y:S02]  /*0080*/  IMAD R7, R0.reuse, UR4, R7 ;  /* 0x0000000400077c24 */ /* 0x041fe4000f8e0207 */
[----:B--2---:R-:W-:-:S03]  /*0090*/  IMAD R0, R0, UR5, RZ ;  /* 0x0000000500007c24 */ /* 0x004fc6000f8e02ff */
[----:B------:R-:W-:-:S13]  /*00a0*/  ISETP.GE.AND P0, PT, R7, R6, PT ;  /* 0x000000060700720c */ /* 0x000fda0003f06270 */
[----:B------:R-:W-:Y:S05]  /*00b0*/  @P0 EXIT ;  /* 0x000000000000094d */ /* 0x000fea0003800000 */
[----:B------:R-:W0:Y:S01]  /*00c0*/  I2F.U32.RP R10, R0 ;  /* 0x00000000000a7306 */ /* 0x000e220000209000 */
[C---:B------:R-:W-:Y:S01]  /*00d0*/  IMAD.IADD R3, R0.reuse, 0x1, R7 ;  /* 0x0000000100037824 */ /* 0x040fe200078e0207 */
[----:B------:R-:W-:Y:S01]  /*00e0*/  IADD3 R11, PT, PT, RZ, -R0, RZ ;  /* 0x80000000ff0b7210 */ /* 0x000fe20007ffe0ff */
[----:B------:R-:W1:Y:S01]  /*00f0*/  LDCU.64 UR4, c[0x0][0x358] ;  /* 0x00006b00ff0477ac */ /* 0x000e620008000a00 */
[----:B------:R-:W-:Y:S01]  /*0100*/  ISETP.NE.U32.AND P2, PT, R0, RZ, PT ;  /* 0x000000ff0000720c */ /* 0x000fe20003f45070 */
[----:B------:R-:W-:Y:S01]  /*0110*/  BSSY.RECONVERGENT B0, `(.L_x_52) ;  /* 0x0000045000007945 */ /* 0x000fe20003800200 */
[----:B------:R-:W-:Y:S01]  /*0120*/  ISETP.GE.AND P0, PT, R3, R6, PT ;  /* 0x000000060300720c */ /* 0x000fe20003f06270 */
[----:B------:R-:W2:Y:S01]  /*0130*/  LDCU UR7, c[0x0][0x394] ;  /* 0x00007280ff0777ac */ /* 0x000ea20008000800 */
[-C--:B------:R-:W-:Y:S02]  /*0140*/  VIMNMX R8, PT, PT, R6, R3.reuse, !PT ;  /* 0x0000000306087248 */ /* 0x080fe40007fe0100 */
[----:B------:R-:W-:Y:S01]  /*0150*/  SEL R9, RZ, 0x1, P0 ;  /* 0x00000001ff097807 */ /* 0x000fe20000000000 */
[----:B------:R-:W3:Y:S03]  /*0160*/  LDCU UR6, c[0x0][0x390] ;  /* 0x00007200ff0677ac */ /* 0x000ee60008000800 */
[----:B------:R-:W-:Y:S01]  /*0170*/  IADD3 R3, PT, PT, R8, -R3, -R9 ;  /* 0x8000000308037210 */ /* 0x000fe20007ffe809 */
[----:B0-----:R-:W0:Y:S02]  /*0180*/  MUFU.RCP R10, R10 ;  /* 0x0000000a000a7308 */ /* 0x001e240000001000 */
[----:B0-----:R-:W-:-:S06]  /*0190*/  VIADD R4, R10, 0xffffffe ;  /* 0x0ffffffe0a047836 */ /* 0x001fcc0000000000 */
[----:B------:R0:W4:Y:S02]  /*01a0*/  F2I.FTZ.U32.TRUNC.NTZ R5, R4 ;  /* 0x0000000400057305 */ /* 0x000124000021f000 */
[----:B0-----:R-:W-:Y:S02]  /*01b0*/  IMAD.MOV.U32 R4, RZ, RZ, RZ ;  /* 0x000000ffff047224 */ /* 0x001fe400078e00ff */
[----:B----4-:R-:W-:-:S04]  /*01c0*/  IMAD R11, R11, R5, RZ ;  /* 0x000000050b0b7224 */ /* 0x010fc800078e02ff */
[----:B------:R-:W-:-:S06]  /*01d0*/  IMAD.HI.U32 R10, R5, R11, R4 ;  /* 0x0000000b050a7227 */ /* 0x000fcc00078e0004 */
[----:B------:R-:W-:-:S05]  /*01e0*/  IMAD.HI.U32 R10, R10, R3, RZ ;  /* 0x000000030a0a7227 */ /* 0x000fca00078e00ff */
[----:B------:R-:W-:-:S05]  /*01f0*/  IADD3 R4, PT, PT, -R10, RZ, RZ ;  /* 0x000000ff0a047210 */ /* 0x000fca0007ffe1ff */
[----:B------:R-:W-:-:S05]  /*0200*/  IMAD R3, R0, R4, R3 ;  /* 0x0000000400037224 */ /* 0x000fca00078e0203 */
[----:B------:R-:W-:-:S13]  /*0210*/  ISETP.GE.U32.AND P0, PT, R3, R0, PT ;  /* 0x000000000300720c */ /* 0x000fda0003f06070 */
[----:B------:R-:W-:Y:S02]  /*0220*/  @P0 IMAD.IADD R3, R3, 0x1, -R0 ;  /* 0x0000000103030824 */ /* 0x000fe400078e0a00 */
[----:B------:R-:W-:-:S03]  /*0230*/  @P0 VIADD R10, R10, 0x1 ;  /* 0x000000010a0a0836 */ /* 0x000fc60000000000 */
[----:B------:R-:W-:-:S13]  /*0240*/  ISETP.GE.U32.AND P1, PT, R3, R0, PT ;  /* 0x000000000300720c */ /* 0x000fda0003f26070 */
[----:B------:R-:W-:Y:S02]  /*0250*/  @P1 IADD3 R10, PT, PT, R10, 0x1, RZ ;  /* 0x000000010a0a1810 */ /* 0x000fe40007ffe0ff */
[----:B------:R-:W-:-:S05]  /*0260*/  @!P2 LOP3.LUT R10, RZ, R0, RZ, 0x33, !PT ;  /* 0x00000000ff0aa212 */ /* 0x000fca00078e33ff */
[----:B------:R-:W-:-:S05]  /*0270*/  IMAD.IADD R10, R9, 0x1, R10 ;  /* 0x00000001090a7824 */ /* 0x000fca00078e020a */
[C---:B------:R-:W-:Y:S02]  /*0280*/  LOP3.LUT R3, R10.reuse, 0x3, RZ, 0xc0, !PT ;  /* 0x000000030a037812 */ /* 0x040fe400078ec0ff */
[----:B------:R-:W-:Y:S02]  /*0290*/  ISETP.GE.U32.AND P0, PT, R10, 0x3, PT ;  /* 0x000000030a00780c */ /* 0x000fe40003f06070 */
[----:B------:R-:W-:-:S13]  /*02a0*/  ISETP.NE.AND P1, PT, R3, 0x3, PT ;  /* 0x000000030300780c */ /* 0x000fda0003f25270 */
[----:B-123--:R-:W-:Y:S05]  /*02b0*/  @!P1 BRA `(.L_x_53) ;  /* 0x0000000000a89947 */ /* 0x00efea0003800000 */
[----:B------:R-:W-:Y:S01]  /*02c0*/  IABS R3, R2 ;  /* 0x0000000200037213 */ /* 0x000fe20000000000 */
[----:B------:R-:W0:Y:S01]  /*02d0*/  LDC.64 R4, c[0x0][0x380] ;  /* 0x0000e000ff047b82 */ /* 0x000e220000000a00 */
[----:B------:R-:W-:Y:S01]  /*02e0*/  VIADD R10, R10, 0x1 ;  /* 0x000000010a0a7836 */ /* 0x000fe20000000000 */
[----:B------:R-:W-:Y:S01]  /*02f0*/  ISETP.NE.AND P1, PT, R2, RZ, PT ;  /* 0x000000ff0200720c */ /* 0x000fe20003f25270 */
[----:B------:R-:W1:Y:S05]  /*0300*/  I2F.RP R13, R3 ;  /* 0x00000003000d7306 */ /* 0x000e6a0000209400 */
[----:B------:R-:W2:Y:S03]  /*0310*/  LDC.64 R8, c[0x0][0x388] ;  /* 0x0000e200ff087b82 */ /* 0x000ea60000000a00 */
[----:B-1----:R-:W1:Y:S02]  /*0320*/  MUFU.RCP R13, R13 ;  /* 0x0000000d000d7308 */ /* 0x002e640000001000 */
[----:B-1----:R-:W-:-:S06]  /*0330*/  VIADD R11, R13, 0xffffffe ;  /* 0x0ffffffe0d0b7836 */ /* 0x002fcc0000000000 */
[----:B------:R-:W1:Y:S02]  /*0340*/  F2I.FTZ.U32.TRUNC.NTZ R11, R11 ;  /* 0x0000000b000b7305 */ /* 0x000e64000021f000 */
[----:B-1----:R-:W-:-:S05]  /*0350*/  IADD3 R12, PT, PT, RZ, -R11, RZ ;  /* 0x8000000bff0c7210 */ /* 0x002fca0007ffe0ff */
[----:B------:R-:W-:Y:S01]  /*0360*/  IMAD R15, R12, R3, RZ ;  /* 0x000000030c0f7224 */ /* 0x000fe200078e02ff */
[----:B------:R-:W-:Y:S01]  /*0370*/  LOP3.LUT R12, R10, 0x3, RZ, 0xc0, !PT ;  /* 0x000000030a0c7812 */ /* 0x000fe200078ec0ff */
[----:B------:R-:W-:-:S03]  /*0380*/  IMAD.MOV.U32 R10, RZ, RZ, RZ ;  /* 0x000000ffff0a7224 */ /* 0x000fc600078e00ff */
[----:B------:R-:W-:Y:S01]  /*0390*/  IADD3 R12, PT, PT, -R12, RZ, RZ ;  /* 0x000000ff0c0c7210 */ /* 0x000fe20007ffe1ff */
[----:B------:R-:W-:Y:S01]  /*03a0*/  IMAD.HI.U32 R10, R11, R15, R10 ;  /* 0x0000000f0b0a7227 */ /* 0x000fe200078e000a */
[----:B0-2---:R-:W-:-:S07]  /*03b0*/  LOP3.LUT R11, RZ, R2, RZ, 0x33, !PT ;  /* 0x00000002ff0b7212 */ /* 0x005fce00078e33ff */
.L_x_54:
[----:B0-----:R-:W-:-:S05]  /*03c0*/  IMAD.WIDE R14, R7, 0x4, R4 ;  /* 0x00000004070e7825 */ /* 0x001fca00078e0204 */
[----:B------:R0:W2:Y:S01]  /*03d0*/  LDG.E R17, desc[UR4][R14.64] ;  /* 0x000000040e117981 */ /* 0x0000a2000c1e1900 */
[----:B------:R-:W-:Y:S01]  /*03e0*/  IABS R19, R7 ;  /* 0x0000000700137213 */ /* 0x000fe20000000000 */
[----:B------:R-:W-:Y:S01]  /*03f0*/  IMAD.U32 R2, RZ, RZ, UR7 ;  /* 0x00000007ff027e24 */ /* 0x000fe2000f8e00ff */
[----:B------:R-:W-:-:S03]  /*0400*/  IADD3 R12, PT, PT, R12, 0x1, RZ ;  /* 0x000000010c0c7810 */ /* 0x000fc60007ffe0ff */
[----:B------:R-:W-:Y:S01]  /*0410*/  IMAD.HI.U32 R13, R10, R19, RZ ;  /* 0x000000130a0d7227 */ /* 0x000fe200078e00ff */
[----:B------:R-:W-:-:S03]  /*0420*/  IABS R21, R2 ;  /* 0x0000000200157213 */ /* 0x000fc60000000000 */
[----:B------:R-:W-:Y:S01]  /*0430*/  IMAD.MOV R16, RZ, RZ, -R13 ;  /* 0x000000ffff107224 */ /* 0x000fe200078e0a0d */
[----:B0-----:R-:W-:-:S03]  /*0440*/  LOP3.LUT R14, R7, R2, RZ, 0x3c, !PT ;  /* 0x00000002070e7212 */ /* 0x001fc600078e3cff */
[----:B------:R-:W-:Y:S01]  /*0450*/  IMAD R16, R21, R16, R19 ;  /* 0x0000001015107224 */ /* 0x000fe200078e0213 */
[----:B------:R-:W-:-:S04]  /*0460*/  ISETP.GE.AND P4, PT, R14, RZ, PT ;  /* 0x000000ff0e00720c */ /* 0x000fc80003f86270 */
[----:B------:R-:W-:-:S13]  /*0470*/  ISETP.GT.U32.AND P3, PT, R3, R16, PT ;  /* 0x000000100300720c */ /* 0x000fda0003f64070 */
[----:B------:R-:W-:Y:S01]  /*0480*/  @!P3 IADD3 R16, PT, PT, R16, -R21, RZ ;  /* 0x800000151010b210 */ /* 0x000fe20007ffe0ff */
[----:B------:R-:W-:-:S03]  /*0490*/  @!P3 VIADD R13, R13, 0x1 ;  /* 0x000000010d0db836 */ /* 0x000fc60000000000 */
[----:B------:R-:W-:-:S13]  /*04a0*/  ISETP.GE.U32.AND P2, PT, R16, R3, PT ;  /* 0x000000031000720c */ /* 0x000fda0003f46070 */
[----:B------:R-:W-:Y:S01]  /*04b0*/  @P2 VIADD R13, R13, 0x1 ;  /* 0x000000010d0d2836 */ /* 0x000fe20000000000 */
[----:B------:R-:W-:-:S04]  /*04c0*/  ISETP.NE.AND P2, PT, R12, RZ, PT ;  /* 0x000000ff0c00720c */ /* 0x000fc80003f45270 */
[----:B------:R-:W-:-:S04]  /*04d0*/  @!P4 IADD3 R13, PT, PT, -R13, RZ, RZ ;  /* 0x000000ff0d0dc210 */ /* 0x000fc80007ffe1ff */
[----:B------:R-:W-:-:S05]  /*04e0*/  SEL R13, R11, R13, !P1 ;  /* 0x0000000d0b0d7207 */ /* 0x000fca0004800000 */
[----:B------:R-:W-:-:S04]  /*04f0*/  IMAD.MOV R14, RZ, RZ, -R13 ;  /* 0x000000ffff0e7224 */ /* 0x000fc800078e0a0d */
[--C-:B------:R-:W-:Y:S02]  /*0500*/  IMAD R14, R2, R14, R7.reuse ;  /* 0x0000000e020e7224 */ /* 0x100fe400078e0207 */
[----:B------:R-:W-:Y:S02]  /*0510*/  IMAD.IADD R7, R0, 0x1, R7 ;  /* 0x0000000100077824 */ /* 0x000fe400078e0207 */
[----:B------:R-:W-:-:S04]  /*0520*/  IMAD R15, R14, UR6, R13 ;  /* 0x000000060e0f7c24 */ /* 0x000fc8000f8e020d */
[----:B------:R-:W-:-:S05]  /*0530*/  IMAD.WIDE R14, R15, 0x4, R8 ;  /* 0x000000040f0e7825 */ /* 0x000fca00078e0208 */
[----:B--2---:R0:W-:Y:S01]  /*0540*/  STG.E desc[UR4][R14.64], R17 ;  /* 0x000000110e007986 */ /* 0x0041e2000c101904 */
[----:B------:R-:W-:Y:S05]  /*0550*/  @P2 BRA `(.L_x_54) ;  /* 0xfffffffc00982947 */ /* 0x000fea000383ffff */
.L_x_53:
[----:B------:R-:W-:Y:S05]  /*0560*/  BSYNC.RECONVERGENT B0 ;  /* 0x0000000000007941 */ /* 0x000fea0003800200 */
.L_x_52:
[----:B------:R-:W-:Y:S05]  /*0570*/  @!P0 EXIT ;  /* 0x000000000000894d */ /* 0x000fea0003800000 */
[----:B0-----:R-:W-:Y:S01]  /*0580*/  IABS R14, R2 ;  /* 0x00000002000e7213 */ /* 0x001fe20000000000 */
[----:B------:R-:W0:Y:S01]  /*0590*/  LDC R10, c[0x0][0x394] ;  /* 0x0000e500ff0a7b82 */ /* 0x000e220000000800 */
[----:B------:R-:W1:Y:S02]  /*05a0*/  LDCU UR6, c[0x0][0x390] ;  /* 0x00007200ff0677ac */ /* 0x000e640008000800 */
[----:B------:R-:W2:Y:S05]  /*05b0*/  I2F.RP R11, R14 ;  /* 0x0000000e000b7306 */ /* 0x000eaa0000209400 */
[----:B------:R-:W3:Y:S08]  /*05c0*/  LDC.64 R2, c[0x0][0x380] ;  /* 0x0000e000ff027b82 */ /* 0x000ef00000000a00 */
[----:B------:R-:W4:Y:S01]  /*05d0*/  LDC.64 R4, c[0x0][0x388] ;  /* 0x0000e200ff047b82 */ /* 0x000f220000000a00 */
[----:B--2---:R-:W2:Y:S02]  /*05e0*/  MUFU.RCP R11, R11 ;  /* 0x0000000b000b7308 */ /* 0x004ea40000001000 */
[----:B--2---:R-:W-:-:S06]  /*05f0*/  IADD3 R8, PT, PT, R11, 0xffffffe, RZ ;  /* 0x0ffffffe0b087810 */ /* 0x004fcc0007ffe0ff */
[----:B------:R2:W5:Y:S02]  /*0600*/  F2I.FTZ.U32.TRUNC.NTZ R9, R8 ;  /* 0x0000000800097305 */ /* 0x000564000021f000 */
[----:B--2---:R-:W-:Y:S02]  /*0610*/  HFMA2 R8, -RZ, RZ, 0, 0 ;  /* 0x00000000ff087431 */ /* 0x004fe400000001ff */
[----:B-----5:R-:W-:-:S04]  /*0620*/  IMAD.MOV R13, RZ, RZ, -R9 ;  /* 0x000000ffff0d7224 */ /* 0x020fc800078e0a09 */
[----:B------:R-:W-:-:S04]  /*0630*/  IMAD R13, R13, R14, RZ ;  /* 0x0000000e0d0d7224 */ /* 0x000fc800078e02ff */
[----:B01-34-:R-:W-:-:S07]  /*0640*/  IMAD.HI.U32 R13, R9, R13, R8 ;  /* 0x0000000d090d7227 */ /* 0x01bfce00078e0008 */
.L_x_55:
[----:B0-----:R-:W-:-:S05]  /*0650*/  IMAD.WIDE R8, R7, 0x4, R2 ;  /* 0x0000000407087825 */ /* 0x001fca00078e0202 */
[----:B------:R0:W2:Y:S01]  /*0660*/  LDG.E R16, desc[UR4][R8.64] ;  /* 0x0000000408107981 */ /* 0x0000a2000c1e1900 */
[----:B------:R-:W-:Y:S02]  /*0670*/  IABS R12, R7 ;  /* 0x00000007000c7213 */ /* 0x000fe40000000000 */
[----:B------:R-:W-:-:S03]  /*0680*/  IABS R11, R10 ;  /* 0x0000000a000b7213 */ /* 0x000fc60000000000 */
[----:B------:R-:W-:-:S04]  /*0690*/  IMAD.HI.U32 R13, R13, R12, RZ ;  /* 0x0000000c0d0d7227 */ /* 0x000fc800078e00ff */
[----:B------:R-:W-:Y:S02]  /*06a0*/  IMAD.MOV R15, RZ, RZ, -R13 ;  /* 0x000000ffff0f7224 */ /* 0x000fe400078e0a0d */
[----:B0-----:R-:W-:-:S04]  /*06b0*/  IMAD.WIDE R8, R0, 0x4, R8 ;  /* 0x0000000400087825 */ /* 0x001fc800078e0208 */
[----:B------:R-:W-:Y:S01]  /*06c0*/  IMAD R15, R11, R15, R12 ;  /* 0x0000000f0b0f7224 */ /* 0x000fe200078e020c */
[----:B------:R-:W-:-:S04]  /*06d0*/  LOP3.LUT R12, R7, R10, RZ, 0x3c, !PT ;  /* 0x0000000a070c7212 */ /* 0x000fc800078e3cff */
[----:B------:R-:W-:Y:S02]  /*06e0*/  ISETP.GT.U32.AND P1, PT, R14, R15, PT ;  /* 0x0000000f0e00720c */ /* 0x000fe40003f24070 */
[----:B------:R-:W-:Y:S02]  /*06f0*/  ISETP.GE.AND P2, PT, R12, RZ, PT ;  /* 0x000000ff0c00720c */ /* 0x000fe40003f46270 */
[----:B------:R-:W-:-:S09]  /*0700*/  LOP3.LUT R12, RZ, R10, RZ, 0x33, !PT ;  /* 0x0000000aff0c7212 */ /* 0x000fd200078e33ff */
[----:B------:R-:W-:Y:S01]  /*0710*/  @!P1 IADD3 R15, PT, PT, R15, -R11, RZ ;  /* 0x8000000b0f0f9210 */ /* 0x000fe20007ffe0ff */
[----:B------:R-:W-:-:S03]  /*0720*/  @!P1 VIADD R13, R13, 0x1 ;  /* 0x000000010d0d9836 */ /* 0x000fc60000000000 */
[----:B------:R-:W-:-:S13]  /*0730*/  ISETP.GE.U32.AND P0, PT, R15, R14, PT ;  /* 0x0000000e0f00720c */ /* 0x000fda0003f06070 */
[----:B------:R-:W-:Y:S02]  /*0740*/  @P0 IADD3 R13, PT, PT, R13, 0x1, RZ ;  /* 0x000000010d0d0810 */ /* 0x000fe40007ffe0ff */
[----:B------:R-:W-:-:S03]  /*0750*/  ISETP.NE.AND P0, PT, R10, RZ, PT ;  /* 0x000000ff0a00720c */ /* 0x000fc60003f05270 */
[----:B------:R-:W-:-:S05]  /*0760*/  @!P2 IMAD.MOV R13, RZ, RZ, -R13 ;  /* 0x000000ffff0da224 */ /* 0x000fca00078e0a0d */
[----:B------:R-:W-:-:S04]  /*0770*/  SEL R13, R12, R13, !P0 ;  /* 0x0000000d0c0d7207 */ /* 0x000fc80004000000 */
[----:B------:R-:W-:-:S05]  /*0780*/  IADD3 R14, PT, PT, -R13, RZ, RZ ;  /* 0x000000ff0d0e7210 */ /* 0x000fca0007ffe1ff */
[----:B------:R-:W-:-:S04]  /*0790*/  IMAD R14, R10, R14, R7 ;  /* 0x0000000e0a0e7224 */ /* 0x000fc800078e0207 */
[----:B------:R-:W-:-:S04]  /*07a0*/  IMAD R21, R14, UR6, R13 ;  /* 0x000000060e157c24 */ /* 0x000fc8000f8e020d */
[----:B------:R-:W-:Y:S01]  /*07b0*/  IMAD.WIDE R20, R21, 0x4, R4 ;  /* 0x0000000415147825 */ /* 0x000fe200078e0204 */
[----:B------:R-:W0:Y:S08]  /*07c0*/  I2F.RP R17, R11 ;  /* 0x0000000b00117306 */ /* 0x000e300000209400 */
[----:B0-----:R-:W0:Y:S01]  /*07d0*/  MUFU.RCP R17, R17 ;  /* 0x0000001100117308 */ /* 0x001e220000001000 */
[----:B--2---:R1:W-:Y:S04]  /*07e0*/  STG.E desc[UR4][R20.64], R16 ;  /* 0x0000001014007986 */ /* 0x0043e8000c101904 */
[----:B------:R2:W3:Y:S01]  /*07f0*/  LDG.E R15, desc[UR4][R8.64] ;  /* 0x00000004080f7981 */ /* 0x0004e2000c1e1900 */
[----:B0-----:R-:W-:-:S02]  /*0800*/  VIADD R18, R17, 0xffffffe ;  /* 0x0ffffffe11127836 */ /* 0x001fc40000000000 */
[C---:B------:R-:W-:Y:S02]  /*0810*/  IMAD.IADD R7, R0.reuse, 0x1, R7 ;  /* 0x0000000100077824 */ /* 0x040fe400078e0207 */
[----:B------:R0:W4:Y:S01]  /*0820*/  F2I.FTZ.U32.TRUNC.NTZ R19, R18 ;  /* 0x0000001200137305 */ /* 0x000122000021f000 */
[----:B--2---:R-:W-:Y:S01]  /*0830*/  IMAD.WIDE R8, R0, 0x4, R8 ;  /* 0x0000000400087825 */ /* 0x004fe200078e0208 */
[----:B0-----:R-:W-:Y:S02]  /*0840*/  MOV R18, RZ ;  /* 0x000000ff00127202 */ /* 0x001fe40000000f00 */
[----:B----4-:R-:W-:-:S05]  /*0850*/  IADD3 R14, PT, PT, RZ, -R19, RZ ;  /* 0x80000013ff0e7210 */ /* 0x010fca0007ffe0ff */
[----:B------:R-:W-:Y:S01]  /*0860*/  IMAD R13, R14, R11, RZ ;  /* 0x0000000b0e0d7224 */ /* 0x000fe200078e02ff */
[----:B------:R-:W-:-:S03]  /*0870*/  IABS R14, R7 ;  /* 0x00000007000e7213 */ /* 0x000fc60000000000 */
[----:B------:R-:W-:-:S06]  /*0880*/  IMAD.HI.U32 R13, R19, R13, R18 ;  /* 0x0000000d130d7227 */ /* 0x000fcc00078e0012 */
[----:B-1----:R-:W-:-:S04]  /*0890*/  IMAD.HI.U32 R16, R13, R14, RZ ;  /* 0x0000000e0d107227 */ /* 0x002fc800078e00ff */
[----:B------:R-:W-:-:S04]  /*08a0*/  IMAD.MOV R17, RZ, RZ, -R16 ;  /* 0x000000ffff117224 */ /* 0x000fc800078e0a10 */
[----:B------:R-:W-:Y:S01]  /*08b0*/  IMAD R17, R11, R17, R14 ;  /* 0x000000110b117224 */ /* 0x000fe200078e020e */
[----:B------:R-:W-:-:S04]  /*08c0*/  MOV R14, R11 ;  /* 0x0000000b000e7202 */ /* 0x000fc80000000f00 */
[----:B------:R-:W-:-:S13]  /*08d0*/  ISETP.GT.U32.AND P2, PT, R14, R17, PT ;  /* 0x000000110e00720c */ /* 0x000fda0003f44070 */
[----:B------:R-:W-:Y:S01]  /*08e0*/  @!P2 IMAD.IADD R17, R17, 0x1, -R11 ;  /* 0x000000011111a824 */ /* 0x000fe200078e0a0b */
[----:B------:R-:W-:-:S04]  /*08f0*/  @!P2 IADD3 R16, PT, PT, R16, 0x1, RZ ;  /* 0x000000011010a810 */ /* 0x000fc80007ffe0ff */
[----:B------:R-:W-:Y:S02]  /*0900*/  ISETP.GE.U32.AND P1, PT, R17, R14, PT ;  /* 0x0000000e1100720c */ /* 0x000fe40003f26070 */
[----:B------:R-:W-:-:S04]  /*0910*/  LOP3.LUT R17, R7, R10, RZ, 0x3c, !PT ;  /* 0x0000000a07117212 */ /* 0x000fc800078e3cff */
[----:B------:R-:W-:-:S07]  /*0920*/  ISETP.GE.AND P3, PT, R17, RZ, PT ;  /* 0x000000ff1100720c */ /* 0x000fce0003f66270 */
[----:B------:R-:W-:-:S06]  /*0930*/  @P1 VIADD R16, R16, 0x1 ;  /* 0x0000000110101836 */ /* 0x000fcc0000000000 */
[----:B------:R-:W-:-:S04]  /*0940*/  @!P3 IADD3 R16, PT, PT, -R16, RZ, RZ ;  /* 0x000000ff1010b210 */ /* 0x000fc80007ffe1ff */
[----:B------:R-:W-:-:S05]  /*0950*/  SEL R16, R12, R16, !P0 ;  /* 0x000000100c107207 */ /* 0x000fca0004000000 */
[----:B------:R-:W-:-:S04]  /*0960*/  IMAD.MOV R17, RZ, RZ, -R16 ;  /* 0x000000ffff117224 */ /* 0x000fc800078e0a10 */
[----:B------:R-:W-:-:S04]  /*0970*/  IMAD R17, R10, R17, R7 ;  /* 0x000000110a117224 */ /* 0x000fc800078e0207 */
[----:B------:R-:W-:-:S04]  /*0980*/  IMAD R17, R17, UR6, R16 ;  /* 0x0000000611117c24 */ /* 0x000fc8000f8e0210 */
[----:B------:R-:W-:-:S05]  /*0990*/  IMAD.WIDE R18, R17, 0x4, R4 ;  /* 0x0000000411127825 */ /* 0x000fca00078e0204 */
[----:B---3--:R0:W-:Y:S04]  /*09a0*/  STG.E desc[UR4][R18.64], R15 ;  /* 0x0000000f12007986 */ /* 0x0081e8000c101904 */
[----:B------:R1:W2:Y:S01]  /*09b0*/  LDG.E R16, desc[UR4][R8.64] ;  /* 0x0000000408107981 */ /* 0x0002a2000c1e1900 */
[----:B------:R-:W-:-:S04]  /*09c0*/  IADD3 R7, PT, PT, R0, R7, RZ ;  /* 0x0000000700077210 */ /* 0x000fc80007ffe0ff */
[----:B------:R-:W-:Y:S02]  /*09d0*/  IABS R20, R7 ;  /* 0x0000000700147213 */ /* 0x000fe40000000000 */
[----:B0-----:R-:W-:-:S03]  /*09e0*/  LOP3.LUT R15, R7, R10, RZ, 0x3c, !PT ;  /* 0x0000000a070f7212 */ /* 0x001fc600078e3cff */
[----:B------:R-:W-:Y:S01]  /*09f0*/  IMAD.HI.U32 R17, R13, R20, RZ ;  /* 0x000000140d117227 */ /* 0x000fe200078e00ff */
[----:B------:R-:W-:-:S03]  /*0a00*/  ISETP.GE.AND P3, PT, R15, RZ, PT ;  /* 0x000000ff0f00720c */ /* 0x000fc60003f66270 */
[----:B------:R-:W-:Y:S02]  /*0a10*/  IMAD.MOV R21, RZ, RZ, -R17 ;  /* 0x000000ffff157224 */ /* 0x000fe400078e0a11 */
[----:B-1----:R-:W-:-:S04]  /*0a20*/  IMAD.WIDE R8, R0, 0x4, R8 ;  /* 0x0000000400087825 */ /* 0x002fc800078e0208 */
[----:B------:R-:W-:-:S05]  /*0a30*/  IMAD R21, R11, R21, R20 ;  /* 0x000000150b157224 */ /* 0x000fca00078e0214 */
[----:B------:R-:W-:-:S13]  /*0a40*/  ISETP.GT.U32.AND P2, PT, R14, R21, PT ;  /* 0x000000150e00720c */ /* 0x000fda0003f44070 */
[----:B------:R-:W-:Y:S01]  /*0a50*/  @!P2 IADD3 R21, PT, PT, R21, -R11, RZ ;  /* 0x8000000b1515a210 */ /* 0x000fe20007ffe0ff */
[----:B------:R-:W-:-:S03]  /*0a60*/  @!P2 VIADD R17, R17, 0x1 ;  /* 0x000000011111a836 */ /* 0x000fc60000000000 */
[----:B------:R-:W-:-:S13]  /*0a70*/  ISETP.GE.U32.AND P1, PT, R21, R14, PT ;  /* 0x0000000e1500720c */ /* 0x000fda0003f26070 */
[----:B------:R-:W-:-:S05]  /*0a80*/  @P1 IADD3 R17, PT, PT, R17, 0x1, RZ ;  /* 0x0000000111111810 */ /* 0x000fca0007ffe0ff */
[----:B------:R-:W-:-:S05]  /*0a90*/  @!P3 IMAD.MOV R17, RZ, RZ, -R17 ;  /* 0x000000ffff11b224 */ /* 0x000fca00078e0a11 */
[----:B------:R-:W-:-:S04]  /*0aa0*/  SEL R17, R12, R17, !P0 ;  /* 0x000000110c117207 */ /* 0x000fc80004000000 */
[----:B------:R-:W-:-:S05]  /*0ab0*/  IADD3 R18, PT, PT, -R17, RZ, RZ ;  /* 0x000000ff11127210 */ /* 0x000fca0007ffe1ff */
[----:B------:R-:W-:-:S04]  /*0ac0*/  IMAD R18, R10, R18, R7 ;  /* 0x000000120a127224 */ /* 0x000fc800078e0207 */
[----:B------:R-:W-:-:S04]  /*0ad0*/  IMAD R19, R18, UR6, R17 ;  /* 0x0000000612137c24 */ /* 0x000fc8000f8e0211 */
[----:B------:R-:W-:-:S04]  /*0ae0*/  IMAD.WIDE R18, R19, 0x4, R4 ;  /* 0x0000000413127825 */ /* 0x000fc800078e0204 */
[----:B------:R-:W-:Y:S01]  /*0af0*/  IMAD.IADD R21, R0, 0x1, R7 ;  /* 0x0000000100157824 */ /* 0x000fe200078e0207 */
[----:B--2---:R0:W-:Y:S04]  /*0b00*/  STG.E desc[UR4][R18.64], R16 ;  /* 0x0000001012007986 */ /* 0x0041e8000c101904 */
[----:B------:R1:W2:Y:S01]  /*0b10*/  LDG.E R17, desc[UR4][R8.64] ;  /* 0x0000000408117981 */ /* 0x0002a2000c1e1900 */
[----:B------:R-:W-:-:S05]  /*0b20*/  IABS R20, R21 ;  /* 0x0000001500147213 */ /* 0x000fca0000000000 */
[----:B------:R-:W-:-:S05]  /*0b30*/  IMAD.HI.U32 R7, R13, R20, RZ ;  /* 0x000000140d077227 */ /* 0x000fca00078e00ff */
[----:B------:R-:W-:-:S05]  /*0b40*/  IADD3 R15, PT, PT, -R7, RZ, RZ ;  /* 0x000000ff070f7210 */ /* 0x000fca0007ffe1ff */
[----:B------:R-:W-:-:S05]  /*0b50*/  IMAD R15, R11, R15, R20 ;  /* 0x0000000f0b0f7224 */ /* 0x000fca00078e0214 */
[----:B------:R-:W-:-:S13]  /*0b60*/  ISETP.GT.U32.AND P2, PT, R14, R15, PT ;  /* 0x0000000f0e00720c */ /* 0x000fda0003f44070 */
[----:B------:R-:W-:Y:S01]  /*0b70*/  @!P2 IMAD.IADD R15, R15, 0x1, -R11 ;  /* 0x000000010f0fa824 */ /* 0x000fe200078e0a0b */
[----:B------:R-:W-:Y:S02]  /*0b80*/  LOP3.LUT R11, R21, R10, RZ, 0x3c, !PT ;  /* 0x0000000a150b7212 */ /* 0x000fe400078e3cff */
[----:B------:R-:W-:Y:S02]  /*0b90*/  @!P2 IADD3 R7, PT, PT, R7, 0x1, RZ ;  /* 0x000000010707a810 */ /* 0x000fe40007ffe0ff */
[----:B------:R-:W-:Y:S02]  /*0ba0*/  ISETP.GE.U32.AND P1, PT, R15, R14, PT ;  /* 0x0000000e0f00720c */ /* 0x000fe40003f26070 */
[----:B------:R-:W-:-:S11]  /*0bb0*/  ISETP.GE.AND P3, PT, R11, RZ, PT ;  /* 0x000000ff0b00720c */ /* 0x000fd60003f66270 */
[----:B------:R-:W-:-:S05]  /*0bc0*/  @P1 VIADD R7, R7, 0x1 ;  /* 0x0000000107071836 */ /* 0x000fca0000000000 */
[----:B------:R-:W-:-:S04]  /*0bd0*/  @!P3 IADD3 R7, PT, PT, -R7, RZ, RZ ;  /* 0x000000ff0707b210 */ /* 0x000fc80007ffe1ff */
[----:B------:R-:W-:-:S05]  /*0be0*/  SEL R7, R12, R7, !P0 ;  /* 0x000000070c077207 */ /* 0x000fca0004000000 */
[----:B-1----:R-:W-:-:S04]  /*0bf0*/  IMAD.MOV R9, RZ, RZ, -R7 ;  /* 0x000000ffff097224 */ /* 0x002fc800078e0a07 */
[----:B------:R-:W-:-:S04]  /*0c00*/  IMAD R8, R10, R9, R21 ;  /* 0x000000090a087224 */ /* 0x000fc800078e0215 */
[----:B------:R-:W-:Y:S01]  /*0c10*/  IMAD R9, R8, UR6, R7 ;  /* 0x0000000608097c24 */ /* 0x000fe2000f8e0207 */
[----:B------:R-:W-:-:S03]  /*0c20*/  IADD3 R7, PT, PT, R0, R21, RZ ;  /* 0x0000001500077210 */ /* 0x000fc60007ffe0ff */
[----:B------:R-:W-:Y:S01]  /*0c30*/  IMAD.WIDE R8, R9, 0x4, R4 ;  /* 0x0000000409087825 */ /* 0x000fe200078e0204 */
[----:B------:R-:W-:-:S04]  /*0c40*/  ISETP.GE.AND P0, PT, R7, R6, PT ;  /* 0x000000060700720c */ /* 0x000fc80003f06270 */
[----:B--2---:R0:W-:Y:S09]  /*0c50*/  STG.E desc[UR4][R8.64], R17 ;  /* 0x0000001108007986 */ /* 0x0041f2000c101904 */
[----:B------:R-:W-:Y:S05]  /*0c60*/  @!P0 BRA `(.L_x_55) ;  /* 0xfffffff800788947 */ /* 0x000fea000383ffff */
[----:B------:R-:W-:Y:S05]  /*0c70*/  EXIT ;  /* 0x000000000000794d */ /* 0x000fea0003800000 */
.L_x_56:
        /* <DEDUP_REMOVED lines=16> */
.L_x_128:


//--------------------- .text._Z15sqrt_div_kernelPfPKfii --------------------------
	.section	.text._Z15sqrt_div_kernelPfPKfii,"ax",@progbits
	.align	128
        .global         _Z15sqrt_div_kernelPfPKfii
        .type           _Z15sqrt_div_kernelPfPKfii,@function
        .size           _Z15sqrt_div_kernelPfPKfii,(.L_x_124 - _Z15sqrt_div_kernelPfPKfii)
        .other          _Z15sqrt_div_kernelPfPKfii,@"STO_CUDA_ENTRY STV_DEFAULT"
_Z15sqrt_div_kernelPfPKfii:
.text._Z15sqrt_div_kernelPfPKfii:
[----:B------:R-:W-:Y:S01]  /*0000*/  LDC R1, c[0x0][0x37c] ;  /* 0x0000df00ff017b82 */ /* 0x000fe20000000800 */
[----:B------:R-:W0:Y:S07]  /*0010*/  S2R R21, SR_TID.X ;  /* 0x0000000000157919 */ /* 0x000e2e0000002100 */
[----:B------:R-:W0:Y:S01]  /*0020*/  S2UR UR6, SR_CTAID.X ;  /* 0x00000000000679c3 */ /* 0x000e220000002500 */
[----:B------:R-:W1:Y:S07]  /*0030*/  LDCU.64 UR4, c[0x0][0x390] ;  /* 0x00007200ff0477ac */ /* 0x000e6e0008000a00 */
[----:B------:R-:W0:Y:S01]  /*0040*/  LDC R4, c[0x0][0x360] ;  /* 0x0000d800ff047b82 */ /* 0x000e220000000800 */
[----:B------:R-:W2:Y:S01]  /*0050*/  LDCU UR7, c[0x0][0x370] ;  /* 0x00006e00ff0777ac */ /* 0x000ea20008000800 */
[----:B-1----:R-:W-:Y:S01]  /*0060*/  UIMAD UR4, UR5, UR4, URZ ;  /* 0x00000004050472a4 */ /* 0x002fe2000f8e02ff */
[----:B0-----:R-:W-:-:S02]  /*0070*/  IMAD R21, R4, UR6, R21 ;  /* 0x0000000604157c24 */ /* 0x001fc4000f8e0215 */
[----:B--2---:R-:W-:-:S03]  /*0080*/  IMAD R4, R4, UR7, RZ ;  /* 0x0000000704047c24 */ /* 0x004fc6000f8e02ff */
[----:B------:R-:W-:-:S13]  /*0090*/  ISETP.GE.AND P0, PT, R21, UR4, PT ;  /* 0x0000000415007c0c */ /* 0x000fda000bf06270 */
[----:B------:R-:W-:Y:S05]  /*00a0*/  @P0 EXIT ;  /* 0x000000000000094d */ /* 0x000fea0003800000 */
[----:B------:R-:W0:Y:S01]  /*00b0*/  I2F.U32.RP R6, R4 ;  /* 0x0000000400067306 */ /* 0x000e220000209000 */
[C---:B------:R-:W-:Y:S01]  /*00c0*/  IMAD.IADD R0, R4.reuse, 0x1, R21 ;  /* 0x0000000104007824 */ /* 0x040fe200078e0215 */
[----:B------:R-:W-:Y:S01]  /*00d0*/  ISETP.NE.U32.AND P2, PT, R4, RZ, PT ;  /* 0x000000ff0400720c */ /* 0x000fe20003f45070 */
[----:B------:R-:W-:Y:S01]  /*00e0*/  IMAD.MOV R7, RZ, RZ, -R4 ;  /* 0x000000ffff077224 */ /* 0x000fe200078e0a04 */
[----:B------:R-:W1:Y:S01]  /*00f0*/  LDCU.64 UR6, c[0x0][0x358] ;  /* 0x00006b00ff0677ac */ /* 0x000e620008000a00 */
[----:B------:R-:W-:Y:S01]  /*0100*/  BSSY.RECONVERGENT B0, `(.L_x_57) ;  /* 0x000004b000007945 */ /* 0x000fe20003800200 */
[C---:B------:R-:W-:Y:S02]  /*0110*/  ISETP.GE.AND P0, PT, R0.reuse, UR4, PT ;  /* 0x0000000400007c0c */ /* 0x040fe4000bf06270 */
[----:B------:R-:W-:Y:S02]  /*0120*/  VIMNMX R5, PT, PT, R0, UR4, !PT ;  /* 0x0000000400057c48 */ /* 0x000fe4000ffe0100 */
[----:B------:R-:W-:-:S04]  /*0130*/  SEL R16, RZ, 0x1, P0 ;  /* 0x00000001ff107807 */ /* 0x000fc80000000000 */
[----:B------:R-:W-:Y:S01]  /*0140*/  IADD3 R5, PT, PT, R5, -R0, -R16 ;  /* 0x8000000005057210 */ /* 0x000fe20007ffe810 */
[----:B0-----:R-:W0:Y:S02]  /*0150*/  MUFU.RCP R6, R6 ;  /* 0x0000000600067308 */ /* 0x001e240000001000 */
[----:B0-----:R-:W-:-:S06]  /*0160*/  VIADD R2, R6, 0xffffffe ;  /* 0x0ffffffe06027836 */ /* 0x001fcc0000000000 */
[----:B------:R0:W2:Y:S02]  /*0170*/  F2I.FTZ.U32.TRUNC.NTZ R3, R2 ;  /* 0x0000000200037305 */ /* 0x0000a4000021f000 */
[----:B0-----:R-:W-:Y:S02]  /*0180*/  HFMA2 R2, -RZ, RZ, 0, 0 ;  /* 0x00000000ff027431 */ /* 0x001fe400000001ff */
[----:B--2---:R-:W-:-:S04]  /*0190*/  IMAD R7, R7, R3, RZ ;  /* 0x0000000307077224 */ /* 0x004fc800078e02ff */
[----:B------:R-:W-:-:S06]  /*01a0*/  IMAD.HI.U32 R6, R3, R7, R2 ;  /* 0x0000000703067227 */ /* 0x000fcc00078e0002 */
[----:B------:R-:W-:-:S04]  /*01b0*/  IMAD.HI.U32 R3, R6, R5, RZ ;  /* 0x0000000506037227 */ /* 0x000fc800078e00ff */
[----:B------:R-:W-:-:S04]  /*01c0*/  IMAD.MOV R0, RZ, RZ, -R3 ;  /* 0x000000ffff007224 */ /* 0x000fc800078e0a03 */
        /* <DEDUP_REMOVED lines=8> */
[----:B------:R-:W-:-:S04]  /*0250*/  LOP3.LUT R0, R16, 0x3, RZ, 0xc0, !PT ;  /* 0x0000000310007812 */ /* 0x000fc800078ec0ff */
[----:B------:R-:W-:-:S13]  /*0260*/  ISETP.NE.AND P0, PT, R0, 0x3, PT ;  /* 0x000000030000780c */ /* 0x000fda0003f05270 */
[----:B-1----:R-:W-:Y:S05]  /*0270*/  @!P0 BRA `(.L_x_58) ;  /* 0x0000000000cc8947 */ /* 0x002fea0003800000 */
[----:B------:R-:W0:Y:S01]  /*0280*/  LDC R8, c[0x0][0x394] ;  /* 0x0000e500ff087b82 */ /* 0x000e220000000800 */
[----:B------:R-:W-:-:S05]  /*0290*/  VIADD R0, R16, 0x1 ;  /* 0x0000000110007836 */ /* 0x000fca0000000000 */
[----:B------:R-:W-:Y:S02]  /*02a0*/  LOP3.LUT R0, R0, 0x3, RZ, 0xc0, !PT ;  /* 0x0000000300007812 */ /* 0x000fe400078ec0ff */
[----:B------:R-:W1:Y:S02]  /*02b0*/  LDC.64 R14, c[0x0][0x388] ;  /* 0x0000e200ff0e7b82 */ /* 0x000e640000000a00 */
[----:B------:R-:W-:-:S06]  /*02c0*/  IADD3 R5, PT, PT, -R0, RZ, RZ ;  /* 0x000000ff00057210 */ /* 0x000fcc0007ffe1ff */
[----:B------:R-:W2:Y:S02]  /*02d0*/  LDC.64 R18, c[0x0][0x380] ;  /* 0x0000e000ff127b82 */ /* 0x000ea40000000a00 */
.L_x_61:
[----:B0--3--:R-:W-:-:S04]  /*02e0*/  IABS R7, R8 ;  /* 0x0000000800077213 */ /* 0x009fc80000000000 */
[----:B------:R-:W0:Y:S08]  /*02f0*/  I2F.RP R0, R7 ;  /* 0x0000000700007306 */ /* 0x000e300000209400 */
[----:B0-----:R-:W0:Y:S02]  /*0300*/  MUFU.RCP R0, R0 ;  /* 0x0000000000007308 */ /* 0x001e240000001000 */
[----:B0-----:R-:W-:-:S06]  /*0310*/  VIADD R2, R0, 0xffffffe ;  /* 0x0ffffffe00027836 */ /* 0x001fcc0000000000 */
[----:B------:R0:W3:Y:S02]  /*0320*/  F2I.FTZ.U32.TRUNC.NTZ R3, R2 ;  /* 0x0000000200037305 */ /* 0x0000e4000021f000 */
[----:B0-----:R-:W-:Y:S01]  /*0330*/  MOV R2, RZ ;  /* 0x000000ff00027202 */ /* 0x001fe20000000f00 */
[----:B---3--:R-:W-:-:S04]  /*0340*/  IMAD.MOV R6, RZ, RZ, -R3 ;  /* 0x000000ffff067224 */ /* 0x008fc800078e0a03 */
[----:B------:R-:W-:Y:S01]  /*0350*/  IMAD R9, R6, R7, RZ ;  /* 0x0000000706097224 */ /* 0x000fe200078e02ff */
[----:B------:R-:W-:-:S03]  /*0360*/  IABS R6, R21 ;  /* 0x0000001500067213 */ /* 0x000fc60000000000 */
[----:B------:R-:W-:-:S06]  /*0370*/  IMAD.HI.U32 R3, R3, R9, R2 ;  /* 0x0000000903037227 */ /* 0x000fcc00078e0002 */
[----:B------:R-:W-:-:S04]  /*0380*/  IMAD.HI.U32 R3, R3, R6, RZ ;  /* 0x0000000603037227 */ /* 0x000fc800078e00ff */
[----:B------:R-:W-:-:S04]  /*0390*/  IMAD.MOV R0, RZ, RZ, -R3 ;  /* 0x000000ffff007224 */ /* 0x000fc800078e0a03 */
[----:B------:R-:W-:-:S05]  /*03a0*/  IMAD R0, R7, R0, R6 ;  /* 0x0000000007007224 */ /* 0x000fca00078e0206 */
[----:B------:R-:W-:-:S13]  /*03b0*/  ISETP.GT.U32.AND P1, PT, R7, R0, PT ;  /* 0x000000000700720c */ /* 0x000fda0003f24070 */
[----:B------:R-:W-:Y:S01]  /*03c0*/  @!P1 IMAD.IADD R0, R0, 0x1, -R7 ;  /* 0x0000000100009824 */ /* 0x000fe200078e0a07 */
[----:B------:R-:W-:Y:S02]  /*03d0*/  @!P1 IADD3 R3, PT, PT, R3, 0x1, RZ ;  /* 0x0000000103039810 */ /* 0x000fe40007ffe0ff */
[----:B------:R-:W-:Y:S02]  /*03e0*/  ISETP.NE.AND P1, PT, R8, RZ, PT ;  /* 0x000000ff0800720c */ /* 0x000fe40003f25270 */
[----:B------:R-:W-:Y:S02]  /*03f0*/  ISETP.GE.U32.AND P0, PT, R0, R7, PT ;  /* 0x000000070000720c */ /* 0x000fe40003f06070 */
[----:B------:R-:W-:-:S04]  /*0400*/  LOP3.LUT R0, R21, R8, RZ, 0x3c, !PT ;  /* 0x0000000815007212 */ /* 0x000fc800078e3cff */
[----:B------:R-:W-:-:S07]  /*0410*/  ISETP.GE.AND P2, PT, R0, RZ, PT ;  /* 0x000000ff0000720c */ /* 0x000fce0003f46270 */
[----:B------:R-:W-:-:S06]  /*0420*/  @P0 VIADD R3, R3, 0x1 ;  /* 0x0000000103030836 */ /* 0x000fcc0000000000 */
[----:B------:R-:W-:Y:S01]  /*0430*/  @!P2 IMAD.MOV R3, RZ, RZ, -R3 ;  /* 0x000000ffff03a224 */ /* 0x000fe200078e0a03 */
[----:B------:R-:W-:-:S05]  /*0440*/  @!P1 LOP3.LUT R3, RZ, R8, RZ, 0x33, !PT ;  /* 0x00000008ff039212 */ /* 0x000fca00078e33ff */
[----:B-1----:R-:W-:-:S06]  /*0450*/  IMAD.WIDE R2, R3, 0x4, R14 ;  /* 0x0000000403027825 */ /* 0x002fcc00078e020e */
[----:B------:R-:W3:Y:S01]  /*0460*/  LDG.E R3, desc[UR6][R2.64] ;  /* 0x0000000602037981 */ /* 0x000ee2000c1e1900 */
[----:B--2---:R-:W-:-:S05]  /*0470*/  IMAD.WIDE R12, R21, 0x4, R18 ;  /* 0x00000004150c7825 */ /* 0x004fca00078e0212 */
[----:B------:R-:W2:Y:S01]  /*0480*/  LDG.E R0, desc[UR6][R12.64] ;  /* 0x000000060c007981 */ /* 0x000ea2000c1e1900 */
[----:B------:R-:W-:Y:S01]  /*0490*/  IADD3 R5, PT, PT, R5, 0x1, RZ ;  /* 0x0000000105057810 */ /* 0x000fe20007ffe0ff */
[----:B------:R-:W-:Y:S03]  /*04a0*/  BSSY.RECONVERGENT B1, `(.L_x_59) ;  /* 0x000000d000017945 */ /* 0x000fe60003800200 */
[----:B------:R-:W-:Y:S01]  /*04b0*/  ISETP.NE.AND P2, PT, R5, RZ, PT ;  /* 0x000000ff0500720c */ /* 0x000fe20003f45270 */
[----:B---3--:R-:W0:Y:S08]  /*04c0*/  MUFU.RCP R6, R3 ;  /* 0x0000000300067308 */ /* 0x008e300000001000 */
[----:B--2---:R-:W1:Y:S01]  /*04d0*/  FCHK P0, R0, R3 ;  /* 0x0000000300007302 */ /* 0x004e620000000000 */
[----:B0-----:R-:W-:-:S04]  /*04e0*/  FFMA R7, -R3, R6, 1 ;  /* 0x3f80000003077423 */ /* 0x001fc80000000106 */
[----:B------:R-:W-:-:S04]  /*04f0*/  FFMA R7, R6, R7, R6 ;  /* 0x0000000706077223 */ /* 0x000fc80000000006 */
[----:B------:R-:W-:-:S04]  /*0500*/  FFMA R6, R0, R7, RZ ;  /* 0x0000000700067223 */ /* 0x000fc800000000ff */
[----:B------:R-:W-:-:S04]  /*0510*/  FFMA R9, -R3, R6, R0 ;  /* 0x0000000603097223 */ /* 0x000fc80000000100 */
[----:B------:R-:W-:Y:S01]  /*0520*/  FFMA R7, R7, R9, R6 ;  /* 0x0000000907077223 */ /* 0x000fe20000000006 */
[----:B-1----:R-:W-:Y:S06]  /*0530*/  @!P0 BRA `(.L_x_60) ;  /* 0x00000000000c8947 */ /* 0x002fec0003800000 */
[----:B------:R-:W-:-:S07]  /*0540*/  MOV R2, 0x560 ;  /* 0x0000056000027802 */ /* 0x000fce0000000f00 */
[----:B------:R-:W-:Y:S05]  /*0550*/  CALL.REL.NOINC `($__internal_0_$__cuda_sm3x_div_rn_noftz_f32_slowpath) ;  /* 0x0000000800f47944 */ /* 0x000fea0003c00000 */
[----:B------:R-:W-:-:S07]  /*0560*/  IMAD.MOV.U32 R7, RZ, RZ, R0 ;  /* 0x000000ffff077224 */ /* 0x000fce00078e0000 */
.L_x_60:
[----:B------:R-:W-:Y:S05]  /*0570*/  BSYNC.RECONVERGENT B1 ;  /* 0x0000000000017941 */ /* 0x000fea0003800200 */
.L_x_59:
[----:B------:R3:W-:Y:S01]  /*0580*/  STG.E desc[UR6][R12.64], R7 ;  /* 0x000000070c007986 */ /* 0x0007e2000c101906 */
[----:B------:R-:W-:Y:S01]  /*0590*/  IMAD.IADD R21, R4, 0x1, R21 ;  /* 0x0000000104157824 */ /* 0x000fe200078e0215 */
[----:B------:R-:W-:Y:S06]  /*05a0*/  @P2 BRA `(.L_x_61) ;  /* 0xfffffffc004c2947 */ /* 0x000fec000383ffff */
.L_x_58:
[----:B------:R-:W-:Y:S05]  /*05b0*/  BSYNC.RECONVERGENT B0 ;  /* 0x0000000000007941 */ /* 0x000fea0003800200 */
.L_x_57:
[----:B------:R-:W0:Y:S01]  /*05c0*/  LDC R5, c[0x0][0x394] ;  /* 0x0000e500ff057b82 */ /* 0x000e220000000800 */
[----:B------:R-:W-:-:S07]  /*05d0*/  ISETP.GE.U32.AND P0, PT, R16, 0x3, PT ;  /* 0x000000031000780c */ /* 0x000fce0003f06070 */
[----:B------:R-:W1:Y:S08]  /*05e0*/  LDC.64 R14, c[0x0][0x388] ;  /* 0x0000e200ff0e7b82 */ /* 0x000e700000000a00 */
[----:B---3--:R-:W2:Y:S08]  /*05f0*/  LDC.64 R12, c[0x0][0x380] ;  /* 0x0000e000ff0c7b82 */ /* 0x008eb00000000a00 */
[----:B------:R-:W3:Y:S01]  /*0600*/  LDC.64 R8, c[0x0][0x388] ;  /* 0x0000e200ff087b82 */ /* 0x000ee20000000a00 */
[----:B------:R-:W-:Y:S05]  /*0610*/  @!P0 EXIT ;  /* 0x000000000000894d */ /* 0x000fea0003800000 */
.L_x_70:
[----:B0-----:R-:W-:Y:S01]  /*0620*/  IABS R7, R5 ;  /* 0x0000000500077213 */ /* 0x001fe20000000000 */
[----:B------:R-:W-:-:S03]  /*0630*/  IMAD.MOV.U32 R2, RZ, RZ, RZ ;  /* 0x000000ffff027224 */ /* 0x000fc600078e00ff */
[----:B------:R-:W0:Y:S08]  /*0640*/  I2F.RP R6, R7 ;  /* 0x0000000700067306 */ /* 0x000e300000209400 */
[----:B0-----:R-:W0:Y:S02]  /*0650*/  MUFU.RCP R6, R6 ;  /* 0x0000000600067308 */ /* 0x001e240000001000 */
[----:B0-----:R-:W-:-:S06]  /*0660*/  IADD3 R10, PT, PT, R6, 0xffffffe, RZ ;  /* 0x0ffffffe060a7810 */ /* 0x001fcc0007ffe0ff */
[----:B------:R-:W0:Y:S02]  /*0670*/  F2I.FTZ.U32.TRUNC.NTZ R3, R10 ;  /* 0x0000000a00037305 */ /* 0x000e24000021f000 */
[----:B0-----:R-:W-:-:S04]  /*0680*/  IMAD.MOV R0, RZ, RZ, -R3 ;  /* 0x000000ffff007224 */ /* 0x001fc800078e0a03 */
[----:B------:R-:W-:Y:S01]  /*0690*/  IMAD R11, R0, R7, RZ ;  /* 0x00000007000b7224 */ /* 0x000fe200078e02ff */
[----:B------:R-:W-:-:S03]  /*06a0*/  IABS R0, R21 ;  /* 0x0000001500007213 */ /* 0x000fc60000000000 */
[----:B------:R-:W-:Y:S01]  /*06b0*/  IMAD.HI.U32 R11, R3, R11, R2 ;  /* 0x0000000b030b7227 */ /* 0x000fe200078e0002 */
[----:B------:R-:W-:-:S05]  /*06c0*/  MOV R2, R0 ;  /* 0x0000000000027202 */ /* 0x000fca0000000f00 */
        /* <DEDUP_REMOVED lines=13> */
[----:B---3--:R-:W-:-:S06]  /*07a0*/  IMAD.WIDE R6, R0, 0x4, R8 ;  /* 0x0000000400067825 */ /* 0x008fcc00078e0208 */
[----:B------:R-:W3:Y:S01]  /*07b0*/  LDG.E R7, desc[UR6][R6.64] ;  /* 0x0000000606077981 */ /* 0x000ee2000c1e1900 */
[----:B--2---:R-:W-:-:S05]  /*07c0*/  IMAD.WIDE R16, R21, 0x4, R12 ;  /* 0x0000000415107825 */ /* 0x004fca00078e020c */
[----:B------:R-:W2:Y:S01]  /*07d0*/  LDG.E R0, desc[UR6][R16.64] ;  /* 0x0000000610007981 */ /* 0x000ea2000c1e1900 */
[----:B------:R-:W-:Y:S01]  /*07e0*/  BSSY.RECONVERGENT B0, `(.L_x_62) ;  /* 0x000000d000007945 */ /* 0x000fe20003800200 */
[----:B---3--:R-:W0:Y:S08]  /*07f0*/  MUFU.RCP R2, R7 ;  /* 0x0000000700027308 */ /* 0x008e300000001000 */
[----:B--2---:R-:W2:Y:S01]  /*0800*/  FCHK P0, R0, R7 ;  /* 0x0000000700007302 */ /* 0x004ea20000000000 */
[----:B0-----:R-:W-:-:S04]  /*0810*/  FFMA R3, -R7, R2, 1 ;  /* 0x3f80000007037423 */ /* 0x001fc80000000102 */
[----:B------:R-:W-:-:S04]  /*0820*/  FFMA R3, R2, R3, R2 ;  /* 0x0000000302037223 */ /* 0x000fc80000000002 */
[----:B------:R-:W-:-:S04]  /*0830*/  FFMA R2, R0, R3, RZ ;  /* 0x0000000300027223 */ /* 0x000fc800000000ff */
[----:B------:R-:W-:-:S04]  /*0840*/  FFMA R10, -R7, R2, R0 ;  /* 0x00000002070a7223 */ /* 0x000fc80000000100 */
[----:B------:R-:W-:Y:S01]  /*0850*/  FFMA R3, R3, R10, R2 ;  /* 0x0000000a03037223 */ /* 0x000fe20000000002 */
[----:B--2---:R-:W-:Y:S06]  /*0860*/  @!P0 BRA `(.L_x_63) ;  /* 0x0000000000108947 */ /* 0x004fec0003800000 */
[----:B------:R-:W-:Y:S02]  /*0870*/  MOV R3, R7 ;  /* 0x0000000700037202 */ /* 0x000fe40000000f00 */
[----:B------:R-:W-:-:S07]  /*0880*/  MOV R2, 0x8a0 ;  /* 0x000008a000027802 */ /* 0x000fce0000000f00 */
[----:B-1----:R-:W-:Y:S05]  /*0890*/  CALL.REL.NOINC `($__internal_0_$__cuda_sm3x_div_rn_noftz_f32_slowpath) ;  /* 0x0000000800247944 */ /* 0x002fea0003c00000 */
[----:B------:R-:W-:-:S07]  /*08a0*/  IMAD.MOV.U32 R3, RZ, RZ, R0 ;  /* 0x000000ffff037224 */ /* 0x000fce00078e0000 */
.L_x_63:
[----:B------:R-:W-:Y:S05]  /*08b0*/  BSYNC.RECONVERGENT B0 ;  /* 0x0000000000007941 */ /* 0x000fea0003800200 */
.L_x_62:
[----:B------:R-:W-:Y:S01]  /*08c0*/  IABS R11, R5 ;  /* 0x00000005000b7213 */ /* 0x000fe20000000000 */
[----:B------:R-:W-:Y:S01]  /*08d0*/  IMAD.IADD R21, R4, 0x1, R21 ;  /* 0x0000000104157824 */ /* 0x000fe200078e0215 */
[----:B------:R0:W-:Y:S02]  /*08e0*/  STG.E desc[UR6][R16.64], R3 ;  /* 0x0000000310007986 */ /* 0x0001e4000c101906 */
[----:B------:R-:W2:Y:S08]  /*08f0*/  I2F.RP R0, R11 ;  /* 0x0000000b00007306 */ /* 0x000eb00000209400 */
[----:B--2---:R-:W2:Y:S02]  /*0900*/  MUFU.RCP R0, R0 ;  /* 0x0000000000007308 */ /* 0x004ea40000001000 */
[----:B--2---:R-:W-:-:S06]  /*0910*/  VIADD R6, R0, 0xffffffe ;  /* 0x0ffffffe00067836 */ /* 0x004fcc0000000000 */
[----:B------:R2:W3:Y:S02]  /*0920*/  F2I.FTZ.U32.TRUNC.NTZ R7, R6 ;  /* 0x0000000600077305 */ /* 0x0004e4000021f000 */
[----:B--2---:R-:W-:Y:S01]  /*0930*/  IMAD.MOV.U32 R6, RZ, RZ, RZ ;  /* 0x000000ffff067224 */ /* 0x004fe200078e00ff */
[----:B---3--:R-:W-:-:S05]  /*0940*/  IADD3 R2, PT, PT, RZ, -R7, RZ ;  /* 0x80000007ff027210 */ /* 0x008fca0007ffe0ff */
[----:B------:R-:W-:Y:S01]  /*0950*/  IMAD R19, R2, R11, RZ ;  /* 0x0000000b02137224 */ /* 0x000fe200078e02ff */
[----:B------:R-:W-:-:S03]  /*0960*/  IABS R2, R21 ;  /* 0x0000001500027213 */ /* 0x000fc60000000000 */
[----:B------:R-:W-:-:S06]  /*0970*/  IMAD.HI.U32 R19, R7, R19, R6 ;  /* 0x0000001307137227 */ /* 0x000fcc00078e0006 */
[----:B------:R-:W-:-:S05]  /*0980*/  IMAD.HI.U32 R0, R19, R2, RZ ;  /* 0x0000000213007227 */ /* 0x000fca00078e00ff */
[----:B------:R-:W-:-:S05]  /*0990*/  IADD3 R7, PT, PT, -R0, RZ, RZ ;  /* 0x000000ff00077210 */ /* 0x000fca0007ffe1ff */
[----:B------:R-:W-:-:S05]  /*09a0*/  IMAD R2, R11, R7, R2 ;  /* 0x000000070b027224 */ /* 0x000fca00078e0202 */
[----:B------:R-:W-:-:S13]  /*09b0*/  ISETP.GT.U32.AND P1, PT, R11, R2, PT ;  /* 0x000000020b00720c */ /* 0x000fda0003f24070 */
[----:B------:R-:W-:Y:S02]  /*09c0*/  @!P1 IMAD.IADD R2, R2, 0x1, -R11 ;  /* 0x0000000102029824 */ /* 0x000fe400078e0a0b */
[----:B------:R-:W-:Y:S01]  /*09d0*/  @!P1 VIADD R0, R0, 0x1 ;  /* 0x0000000100009836 */ /* 0x000fe20000000000 */
[----:B------:R-:W-:Y:S02]  /*09e0*/  ISETP.NE.AND P1, PT, R5, RZ, PT ;  /* 0x000000ff0500720c */ /* 0x000fe40003f25270 */
[----:B------:R-:W-:Y:S02]  /*09f0*/  ISETP.GE.U32.AND P0, PT, R2, R11, PT ;  /* 0x0000000b0200720c */ /* 0x000fe40003f06070 */
[----:B------:R-:W-:-:S04]  /*0a00*/  LOP3.LUT R2, R21, R5, RZ, 0x3c, !PT ;  /* 0x0000000515027212 */ /* 0x000fc800078e3cff */
[----:B------:R-:W-:-:S07]  /*0a10*/  ISETP.GE.AND P2, PT, R2, RZ, PT ;  /* 0x000000ff0200720c */ /* 0x000fce0003f46270 */
[----:B------:R-:W-:-:S06]  /*0a20*/  @P0 IADD3 R0, PT, PT, R0, 0x1, RZ ;  /* 0x0000000100000810 */ /* 0x000fcc0007ffe0ff */
[----:B------:R-:W-:Y:S01]  /*0a30*/  @!P2 IMAD.MOV R0, RZ, RZ, -R0 ;  /* 0x000000ffff00a224 */ /* 0x000fe200078e0a00 */
[----:B------:R-:W-:-:S05]  /*0a40*/  @!P1 LOP3.LUT R0, RZ, R5, RZ, 0x33, !PT ;  /* 0x00000005ff009212 */ /* 0x000fca00078e33ff */
[----:B-1----:R-:W-:-:S06]  /*0a50*/  IMAD.WIDE R10, R0, 0x4, R14 ;  /* 0x00000004000a7825 */ /* 0x002fcc00078e020e */
[----:B------:R-:W2:Y:S01]  /*0a60*/  LDG.E R11, desc[UR6][R10.64] ;  /* 0x000000060a0b7981 */ /* 0x000ea2000c1e1900 */
[----:B------:R-:W-:-:S05]  /*0a70*/  IMAD.WIDE R18, R4, 0x4, R16 ;  /* 0x0000000404127825 */ /* 0x000fca00078e0210 */
[----:B------:R-:W3:Y:S01]  /*0a80*/  LDG.E R0, desc[UR6][R18.64] ;  /* 0x0000000612007981 */ /* 0x000ee2000c1e1900 */
[----:B------:R-:W-:Y:S01]  /*0a90*/  BSSY.RECONVERGENT B0, `(.L_x_64) ;  /* 0x000000d000007945 */ /* 0x000fe20003800200 */
[----:B--2---:R-:W1:Y:S08]  /*0aa0*/  MUFU.RCP R2, R11 ;  /* 0x0000000b00027308 */ /* 0x004e700000001000 */
[----:B---3--:R-:W2:Y:S01]  /*0ab0*/  FCHK P0, R0, R11 ;  /* 0x0000000b00007302 */ /* 0x008ea20000000000 */
[----:B-1----:R-:W-:-:S04]  /*0ac0*/  FFMA R7, -R11, R2, 1 ;  /* 0x3f8000000b077423 */ /* 0x002fc80000000102 */
[----:B------:R-:W-:-:S04]  /*0ad0*/  FFMA R7, R2, R7, R2 ;  /* 0x0000000702077223 */ /* 0x000fc80000000002 */
[----:B------:R-:W-:-:S04]  /*0ae0*/  FFMA R2, R0, R7, RZ ;  /* 0x0000000700027223 */ /* 0x000fc800000000ff */
[----:B------:R-:W-:-:S04]  /*0af0*/  FFMA R6, -R11, R2, R0 ;  /* 0x000000020b067223 */ /* 0x000fc80000000100 */
[----:B------:R-:W-:Y:S01]  /*0b00*/  FFMA R7, R7, R6, R2 ;  /* 0x0000000607077223 */ /* 0x000fe20000000002 */
[----:B0-2---:R-:W-:Y:S06]  /*0b10*/  @!P0 BRA `(.L_x_65) ;  /* 0x0000000000108947 */ /* 0x005fec0003800000 */
[----:B------:R-:W-:Y:S01]  /*0b20*/  IMAD.MOV.U32 R3, RZ, RZ, R11 ;  /* 0x000000ffff037224 */ /* 0x000fe200078e000b */
[----:B------:R-:W-:-:S07]  /*0b30*/  MOV R2, 0xb50 ;  /* 0x00000b5000027802 */ /* 0x000fce0000000f00 */
[----:B------:R-:W-:Y:S05]  /*0b40*/  CALL.REL.NOINC `($__internal_0_$__cuda_sm3x_div_rn_noftz_f32_slowpath) ;  /* 0x0000000400787944 */ /* 0x000fea0003c00000 */
[----:B------:R-:W-:-:S07]  /*0b50*/  MOV R7, R0 ;  /* 0x0000000000077202 */ /* 0x000fce0000000f00 */
.L_x_65:
[----:B------:R-:W-:Y:S05]  /*0b60*/  BSYNC.RECONVERGENT B0 ;  /* 0x0000000000007941 */ /* 0x000fea0003800200 */
.L_x_64:
[----:B------:R-:W-:Y:S01]  /*0b70*/  IABS R11, R5 ;  /* 0x00000005000b7213 */ /* 0x000fe20000000000 */
[----:B------:R0:W-:Y:S01]  /*0b80*/  STG.E desc[UR6][R18.64], R7 ;  /* 0x0000000712007986 */ /* 0x0001e2000c101906 */
[----:B------:R-:W-:Y:S02]  /*0b90*/  IADD3 R21, PT, PT, R4, R21, RZ ;  /* 0x0000001504157210 */ /* 0x000fe40007ffe0ff */
[----:B------:R-:W1:Y:S02]  /*0ba0*/  I2F.RP R0, R11 ;  /* 0x0000000b00007306 */ /* 0x000e640000209400 */
[----:B------:R-:W-:-:S06]  /*0bb0*/  IABS R10, R21 ;  /* 0x00000015000a7213 */ /* 0x000fcc0000000000 */
[----:B-1----:R-:W1:Y:S02]  /*0bc0*/  MUFU.RCP R0, R0 ;  /* 0x0000000000007308 */ /* 0x002e640000001000 */
[----:B-1----:R-:W-:-:S06]  /*0bd0*/  VIADD R6, R0, 0xffffffe ;  /* 0x0ffffffe00067836 */ /* 0x002fcc0000000000 */
[----:B------:R-:W1:Y:S02]  /*0be0*/  F2I.FTZ.U32.TRUNC.NTZ R3, R6 ;  /* 0x0000000600037305 */ /* 0x000e64000021f000 */
[----:B-1----:R-:W-:-:S04]  /*0bf0*/  IMAD.MOV R2, RZ, RZ, -R3 ;  /* 0x000000ffff027224 */ /* 0x002fc800078e0a03 */
[----:B------:R-:W-:Y:S02]  /*0c00*/  IMAD R17, R2, R11, RZ ;  /* 0x0000000b02117224 */ /* 0x000fe400078e02ff */
[----:B------:R-:W-:-:S04]  /*0c10*/  IMAD.MOV.U32 R2, RZ, RZ, RZ ;  /* 0x000000ffff027224 */ /* 0x000fc800078e00ff */
[----:B------:R-:W-:-:S04]  /*0c20*/  IMAD.HI.U32 R17, R3, R17, R2 ;  /* 0x0000001103117227 */ /* 0x000fc800078e0002 */
[----:B------:R-:W-:-:S04]  /*0c30*/  IMAD.MOV.U32 R2, RZ, RZ, R10 ;  /* 0x000000ffff027224 */ /* 0x000fc800078e000a */
        /* <DEDUP_REMOVED lines=13> */
[----:B------:R-:W-:-:S06]  /*0d10*/  IMAD.WIDE R10, R0, 0x4, R14 ;  /* 0x00000004000a7825 */ /* 0x000fcc00078e020e */
        /* <DEDUP_REMOVED lines=16> */
.L_x_67:
[----:B------:R-:W-:Y:S05]  /*0e20*/  BSYNC.RECONVERGENT B0 ;  /* 0x0000000000007941 */ /* 0x000fea0003800200 */
.L_x_66:
[----:B------:R-:W-:Y:S01]  /*0e30*/  IABS R11, R5 ;  /* 0x00000005000b7213 */ /* 0x000fe20000000000 */
[----:B------:R0:W-:Y:S01]  /*0e40*/  STG.E desc[UR6][R16.64], R3 ;  /* 0x0000000310007986 */ /* 0x0001e2000c101906 */
[----:B------:R-:W-:Y:S02]  /*0e50*/  IADD3 R21, PT, PT, R4, R21, RZ ;  /* 0x0000001504157210 */ /* 0x000fe40007ffe0ff */
[----:B------:R-:W1:Y:S08]  /*0e60*/  I2F.RP R0, R11 ;  /* 0x0000000b00007306 */ /* 0x000e700000209400 */
[----:B-1----:R-:W1:Y:S02]  /*0e70*/  MUFU.RCP R0, R0 ;  /* 0x0000000000007308 */ /* 0x002e640000001000 */
[----:B-1----:R-:W-:-:S06]  /*0e80*/  VIADD R6, R0, 0xffffffe ;  /* 0x0ffffffe00067836 */ /* 0x002fcc0000000000 */
[----:B------:R1:W2:Y:S02]  /*0e90*/  F2I.FTZ.U32.TRUNC.NTZ R7, R6 ;  /* 0x0000000600077305 */ /* 0x0002a4000021f000 */
[----:B-1----:R-:W-:Y:S02]  /*0ea0*/  IMAD.MOV.U32 R6, RZ, RZ, RZ ;  /* 0x000000ffff067224 */ /* 0x002fe400078e00ff */
[----:B--2---:R-:W-:-:S04]  /*0eb0*/  IMAD.MOV R2, RZ, RZ, -R7 ;  /* 0x000000ffff027224 */ /* 0x004fc800078e0a07 */
[----:B------:R-:W-:Y:S01]  /*0ec0*/  IMAD R19, R2, R11, RZ ;  /* 0x0000000b02137224 */ /* 0x000fe200078e02ff */
[----:B------:R-:W-:-:S03]  /*0ed0*/  IABS R2, R21 ;  /* 0x0000001500027213 */ /* 0x000fc60000000000 */
[----:B------:R-:W-:-:S06]  /*0ee0*/  IMAD.HI.U32 R19, R7, R19, R6 ;  /* 0x0000001307137227 */ /* 0x000fcc00078e0006 */
[----:B------:R-:W-:-:S04]  /*0ef0*/  IMAD.HI.U32 R0, R19, R2, RZ ;  /* 0x0000000213007227 */ /* 0x000fc800078e00ff */
[----:B------:R-:W-:-:S04]  /*0f00*/  IMAD.MOV R7, RZ, RZ, -R0 ;  /* 0x000000ffff077224 */ /* 0x000fc800078e0a00 */
[----:B------:R-:W-:-:S05]  /*0f10*/  IMAD R2, R11, R7, R2 ;  /* 0x000000070b027224 */ /* 0x000fca00078e0202 */
[----:B------:R-:W-:-:S13]  /*0f20*/  ISETP.GT.U32.AND P1, PT, R11, R2, PT ;  /* 0x000000020b00720c */ /* 0x000fda0003f24070 */
[-C--:B------:R-:W-:Y:S01]  /*0f30*/  @!P1 IADD3 R2, PT, PT, R2, -R11.reuse, RZ ;  /* 0x8000000b02029210 */ /* 0x080fe20007ffe0ff */
[----:B------:R-:W-:Y:S01]  /*0f40*/  @!P1 VIADD R0, R0, 0x1 ;  /* 0x0000000100009836 */ /* 0x000fe20000000000 */
[----:B------:R-:W-:Y:S02]  /*0f50*/  ISETP.NE.AND P1, PT, R5, RZ, PT ;  /* 0x000000ff0500720c */ /* 0x000fe40003f25270 */
[----:B------:R-:W-:Y:S02]  /*0f60*/  ISETP.GE.U32.AND P0, PT, R2, R11, PT ;  /* 0x0000000b0200720c */ /* 0x000fe40003f06070 */
[----:B------:R-:W-:-:S04]  /*0f70*/  LOP3.LUT R2, R21, R5, RZ, 0x3c, !PT ;  /* 0x0000000515027212 */ /* 0x000fc800078e3cff */
[----:B------:R-:W-:-:S07]  /*0f80*/  ISETP.GE.AND P2, PT, R2, RZ, PT ;  /* 0x000000ff0200720c */ /* 0x000fce0003f46270 */
[----:B------:R-:W-:-:S06]  /*0f90*/  @P0 VIADD R0, R0, 0x1 ;  /* 0x0000000100000836 */ /* 0x000fcc0000000000 */
[----:B------:R-:W-:Y:S02]  /*0fa0*/  @!P2 IADD3 R0, PT, PT, -R0, RZ, RZ ;  /* 0x000000ff0000a210 */ /* 0x000fe40007ffe1ff */
        /* <DEDUP_REMOVED lines=17> */
[----:B------:R-:W-:-:S07]  /*10c0*/  IMAD.MOV.U32 R11, RZ, RZ, R0 ;  /* 0x000000ffff0b7224 */ /* 0x000fce00078e0000 */
.L_x_69:
[----:B------:R-:W-:Y:S05]  /*10d0*/  BSYNC.RECONVERGENT B0 ;  /* 0x0000000000007941 */ /* 0x000fea0003800200 */
.L_x_68:
[----:B------:R4:W-:Y:S01]  /*10e0*/  STG.E desc[UR6][R18.64], R11 ;  /* 0x0000000b12007986 */ /* 0x0009e2000c101906 */
[----:B------:R-:W-:-:S04]  /*10f0*/  IADD3 R21, PT, PT, R4, R21, RZ ;  /* 0x0000001504157210 */ /* 0x000fc80007ffe0ff */
[----:B------:R-:W-:-:S13]  /*1100*/  ISETP.GE.AND P0, PT, R21, UR4, PT ;  /* 0x0000000415007c0c */ /* 0x000fda000bf06270 */
[----:B----4-:R-:W-:Y:S05]  /*1110*/  @!P0 BRA `(.L_x_70) ;  /* 0xfffffff400408947 */ /* 0x010fea000383ffff */
[----:B------:R-:W-:Y:S05]  /*1120*/  EXIT ;  /* 0x000000000000794d */ /* 0x000fea0003800000 */
        .weak           $__internal_0_$__cuda_sm3x_div_rn_noftz_f32_slowpath
        .type           $__internal_0_$__cuda_sm3x_div_rn_noftz_f32_slowpath,@function
        .size           $__internal_0_$__cuda_sm3x_div_rn_noftz_f32_slowpath,(.L_x_124 - $__internal_0_$__cuda_sm3x_div_rn_noftz_f32_slowpath)
$__internal_0_$__cuda_sm3x_div_rn_noftz_f32_slowpath:
[----:B------:R-:W-:Y:S01]  /*1130*/  SHF.R.U32.HI R6, RZ, 0x17, R3 ;  /* 0x00000017ff067819 */ /* 0x000fe20000011603 */
[----:B------:R-:W-:Y:S01]  /*1140*/  BSSY.RECONVERGENT B2, `(.L_x_71) ;  /* 0x0000062000027945 */ /* 0x000fe20003800200 */
[----:B------:R-:W-:Y:S02]  /*1150*/  SHF.R.U32.HI R10, RZ, 0x17, R0 ;  /* 0x00000017ff0a7819 */ /* 0x000fe40000011600 */
[----:B------:R-:W-:Y:S02]  /*1160*/  LOP3.LUT R6, R6, 0xff, RZ, 0xc0, !PT ;  /* 0x000000ff06067812 */ /* 0x000fe400078ec0ff */
[----:B------:R-:W-:-:S03]  /*1170*/  LOP3.LUT R10, R10, 0xff, RZ, 0xc0, !PT ;  /* 0x000000ff0a0a7812 */ /* 0x000fc600078ec0ff */
[----:B------:R-:W-:Y:S02]  /*1180*/  VIADD R11, R6, 0xffffffff ;  /* 0xffffffff060b7836 */ /* 0x000fe40000000000 */
[----:B------:R-:W-:-:S03]  /*1190*/  VIADD R20, R10, 0xffffffff ;  /* 0xffffffff0a147836 */ /* 0x000fc60000000000 */
[----:B------:R-:W-:-:S04]  /*11a0*/  ISETP.GT.U32.AND P0, PT, R11, 0xfd, PT ;  /* 0x000000fd0b00780c */ /* 0x000fc80003f04070 */
[----:B------:R-:W-:-:S13]  /*11b0*/  ISETP.GT.U32.OR P0, PT, R20, 0xfd, P0 ;  /* 0x000000fd1400780c */ /* 0x000fda0000704470 */
[----:B------:R-:W-:Y:S01]  /*11c0*/  @!P0 MOV R7, RZ ;  /* 0x000000ff00078202 */ /* 0x000fe20000000f00 */
[----:B------:R-:W-:Y:S06]  /*11d0*/  @!P0 BRA `(.L_x_72) ;  /* 0x00000000005c8947 */ /* 0x000fec0003800000 */
[----:B------:R-:W-:Y:S02]  /*11e0*/  FSETP.GTU.FTZ.AND P0, PT, |R0|, +INF , PT ;  /* 0x7f8000000000780b */ /* 0x000fe40003f1c200 */
[----:B------:R-:W-:-:S04]  /*11f0*/  FSETP.GTU.FTZ.AND P1, PT, |R3|, +INF , PT ;  /* 0x7f8000000300780b */ /* 0x000fc80003f3c200 */
[----:B------:R-:W-:-:S13]  /*1200*/  PLOP3.LUT P0, PT, P0, P1, PT, 0xf8, 0x8f ;  /* 0x00000000008f781c */ /* 0x000fda0000703f70 */
[----:B------:R-:W-:Y:S05]  /*1210*/  @P0 BRA `(.L_x_73) ;  /* 0x00000004004c0947 */ /* 0x000fea0003800000 */
[----:B------:R-:W-:-:S13]  /*1220*/  LOP3.LUT P0, RZ, R3, 0x7fffffff, R0, 0xc8, !PT ;  /* 0x7fffffff03ff7812 */ /* 0x000fda000780c800 */
[----:B------:R-:W-:Y:S05]  /*1230*/  @!P0 BRA `(.L_x_74) ;  /* 0x00000004003c8947 */ /* 0x000fea0003800000 */
[C---:B------:R-:W-:Y:S02]  /*1240*/  FSETP.NEU.FTZ.AND P3, PT, |R0|.reuse, +INF , PT ;  /* 0x7f8000000000780b */ /* 0x040fe40003f7d200 */
[----:B------:R-:W-:Y:S02]  /*1250*/  FSETP.NEU.FTZ.AND P1, PT, |R3|, +INF , PT ;  /* 0x7f8000000300780b */ /* 0x000fe40003f3d200 */
[----:B------:R-:W-:-:S11]  /*1260*/  FSETP.NEU.FTZ.AND P0, PT, |R0|, +INF , PT ;  /* 0x7f8000000000780b */ /* 0x000fd60003f1d200 */
[----:B------:R-:W-:Y:S05]  /*1270*/  @!P1 BRA !P3, `(.L_x_74) ;  /* 0x00000004002c9947 */ /* 0x000fea0005800000 */
[----:B------:R-:W-:-:S04]  /*1280*/  LOP3.LUT P3, RZ, R0, 0x7fffffff, RZ, 0xc0, !PT ;  /* 0x7fffffff00ff7812 */ /* 0x000fc8000786c0ff */
[----:B------:R-:W-:-:S13]  /*1290*/  PLOP3.LUT P1, PT, P1, P3, PT, 0x2f, 0xf2 ;  /* 0x0000000000f2781c */ /* 0x000fda0000f26577 */
[----:B------:R-:W-:Y:S05]  /*12a0*/  @P1 BRA `(.L_x_75) ;  /* 0x0000000400181947 */ /* 0x000fea0003800000 */
[----:B------:R-:W-:-:S04]  /*12b0*/  LOP3.LUT P1, RZ, R3, 0x7fffffff, RZ, 0xc0, !PT ;  /* 0x7fffffff03ff7812 */ /* 0x000fc8000782c0ff */
[----:B------:R-:W-:-:S13]  /*12c0*/  PLOP3.LUT P0, PT, P0, P1, PT, 0x2f, 0xf2 ;  /* 0x0000000000f2781c */ /* 0x000fda0000702577 */
[----:B------:R-:W-:Y:S05]  /*12d0*/  @P0 BRA `(.L_x_76) ;  /* 0x0000000400000947 */ /* 0x000fea0003800000 */
[----:B------:R-:W-:Y:S02]  /*12e0*/  ISETP.GE.AND P0, PT, R20, RZ, PT ;  /* 0x000000ff1400720c */ /* 0x000fe40003f06270 */
[----:B------:R-:W-:-:S11]  /*12f0*/  ISETP.GE.AND P1, PT, R11, RZ, PT ;  /* 0x000000ff0b00720c */ /* 0x000fd60003f26270 */
[----:B------:R-:W-:Y:S02]  /*1300*/  @P0 IMAD.MOV.U32 R7, RZ, RZ, RZ ;  /* 0x000000ffff070224 */ /* 0x000fe400078e00ff */
[----:B------:R-:W-:Y:S01]  /*1310*/  @!P0 FFMA R0, R0, 1.84467440737095516160e+19, RZ ;  /* 0x5f80000000008823 */ /* 0x000fe200000000ff */
[----:B------:R-:W-:Y:S02]  /*1320*/  @!P0 IMAD.MOV.U32 R7, RZ, RZ, -0x40 ;  /* 0xffffffc0ff078424 */ /* 0x000fe400078e00ff */
[----:B------:R-:W-:-:S03]  /*1330*/  @!P1 FFMA R3, R3, 1.84467440737095516160e+19, RZ ;  /* 0x5f80000003039823 */ /* 0x000fc600000000ff */
[----:B------:R-:W-:-:S07]  /*1340*/  @!P1 IADD3 R7, PT, PT, R7, 0x40, RZ ;  /* 0x0000004007079810 */ /* 0x000fce0007ffe0ff */
.L_x_72:
[----:B------:R-:W-:Y:S01]  /*1350*/  LEA R22, R6, 0xc0800000, 0x17 ;  /* 0xc080000006167811 */ /* 0x000fe200078eb8ff */
[----:B------:R-:W-:Y:S01]  /*1360*/  VIADD R11, R10, 0xffffff81 ;  /* 0xffffff810a0b7836 */ /* 0x000fe20000000000 */
[----:B------:R-:W-:Y:S03]  /*1370*/  BSSY.RECONVERGENT B3, `(.L_x_77) ;  /* 0x0000035000037945 */ /* 0x000fe60003800200 */
[----:B------:R-:W-:Y:S02]  /*1380*/  IMAD.IADD R22, R3, 0x1, -R22 ;  /* 0x0000000103167824 */ /* 0x000fe400078e0a16 */
[----:B------:R-:W-:Y:S02]  /*1390*/  IMAD R0, R11, -0x800000, R0 ;  /* 0xff8000000b007824 */ /* 0x000fe400078e0200 */
[----:B------:R-:W0:Y:S01]  /*13a0*/  MUFU.RCP R20, R22 ;  /* 0x0000001600147308 */ /* 0x000e220000001000 */
[----:B------:R-:W-:-:S04]  /*13b0*/  FADD.FTZ R3, -R22, -RZ ;  /* 0x800000ff16037221 */ /* 0x000fc80000010100 */
[----:B0-----:R-:W-:-:S04]  /*13c0*/  FFMA R23, R20, R3, 1 ;  /* 0x3f80000014177423 */ /* 0x001fc80000000003 */
[----:B------:R-:W-:-:S04]  /*13d0*/  FFMA R23, R20, R23, R20 ;  /* 0x0000001714177223 */ /* 0x000fc80000000014 */
[----:B------:R-:W-:-:S04]  /*13e0*/  FFMA R10, R0, R23, RZ ;  /* 0x00000017000a7223 */ /* 0x000fc800000000ff */
[----:B------:R-:W-:-:S04]  /*13f0*/  FFMA R20, R3, R10, R0 ;  /* 0x0000000a03147223 */ /* 0x000fc80000000000 */
[----:B------:R-:W-:Y:S01]  /*1400*/  FFMA R20, R23, R20, R10 ;  /* 0x0000001417147223 */ /* 0x000fe2000000000a */
[----:B------:R-:W-:-:S03]  /*1410*/  IADD3 R10, PT, PT, R11, 0x7f, -R6 ;  /* 0x0000007f0b0a7810 */ /* 0x000fc60007ffe806 */
[----:B------:R-:W-:Y:S01]  /*1420*/  FFMA R3, R3, R20, R0 ;  /* 0x0000001403037223 */ /* 0x000fe20000000000 */
[----:B------:R-:W-:-:S03]  /*1430*/  IADD3 R7, PT, PT, R10, R7, RZ ;  /* 0x000000070a077210 */ /* 0x000fc60007ffe0ff */
[----:B------:R-:W-:-:S05]  /*1440*/  FFMA R0, R23, R3, R20 ;  /* 0x0000000317007223 */ /* 0x000fca0000000014 */
[----:B------:R-:W-:-:S04]  /*1450*/  SHF.R.U32.HI R6, RZ, 0x17, R0 ;  /* 0x00000017ff067819 */ /* 0x000fc80000011600 */
[----:B------:R-:W-:-:S05]  /*1460*/  LOP3.LUT R6, R6, 0xff, RZ, 0xc0, !PT ;  /* 0x000000ff06067812 */ /* 0x000fca00078ec0ff */
[----:B------:R-:W-:-:S04]  /*1470*/  IMAD.IADD R6, R6, 0x1, R7 ;  /* 0x0000000106067824 */ /* 0x000fc800078e0207 */
[----:B------:R-:W-:-:S05]  /*1480*/  VIADD R10, R6, 0xffffffff ;  /* 0xffffffff060a7836 */ /* 0x000fca0000000000 */
[----:B------:R-:W-:-:S13]  /*1490*/  ISETP.GE.U32.AND P0, PT, R10, 0xfe, PT ;  /* 0x000000fe0a00780c */ /* 0x000fda0003f06070 */
[----:B------:R-:W-:Y:S05]  /*14a0*/  @!P0 BRA `(.L_x_78) ;  /* 0x0000000000808947 */ /* 0x000fea0003800000 */
[----:B------:R-:W-:-:S13]  /*14b0*/  ISETP.GT.AND P0, PT, R6, 0xfe, PT ;  /* 0x000000fe0600780c */ /* 0x000fda0003f04270 */
[----:B------:R-:W-:Y:S05]  /*14c0*/  @P0 BRA `(.L_x_79) ;  /* 0x00000000006c0947 */ /* 0x000fea0003800000 */
[----:B------:R-:W-:-:S13]  /*14d0*/  ISETP.GE.AND P0, PT, R6, 0x1, PT ;  /* 0x000000010600780c */ /* 0x000fda0003f06270 */
[----:B------:R-:W-:Y:S05]  /*14e0*/  @P0 BRA `(.L_x_80) ;  /* 0x0000000000740947 */ /* 0x000fea0003800000 */
[----:B------:R-:W-:Y:S02]  /*14f0*/  ISETP.GE.AND P0, PT, R6, -0x18, PT ;  /* 0xffffffe80600780c */ /* 0x000fe40003f06270 */
[----:B------:R-:W-:-:S11]  /*1500*/  LOP3.LUT R0, R0, 0x80000000, RZ, 0xc0, !PT ;  /* 0x8000000000007812 */ /* 0x000fd600078ec0ff */
[----:B------:R-:W-:Y:S05]  /*1510*/  @!P0 BRA `(.L_x_80) ;  /* 0x0000000000688947 */ /* 0x000fea0003800000 */
[CCC-:B------:R-:W-:Y:S01]  /*1520*/  FFMA.RZ R7, R23.reuse, R3.reuse, R20.reuse ;  /* 0x0000000317077223 */ /* 0x1c0fe2000000c014 */
[CCC-:B------:R-:W-:Y:S01]  /*1530*/  FFMA.RP R10, R23.reuse, R3.reuse, R20.reuse ;  /* 0x00000003170a7223 */ /* 0x1c0fe20000008014 */
[----:B------:R-:W-:Y:S01]  /*1540*/  FFMA.RM R23, R23, R3, R20 ;  /* 0x0000000317177223 */ /* 0x000fe20000004014 */
[C---:B------:R-:W-:Y:S02]  /*1550*/  IADD3 R3, PT, PT, R6.reuse, 0x20, RZ ;  /* 0x0000002006037810 */ /* 0x040fe40007ffe0ff */
[----:B------:R-:W-:Y:S02]  /*1560*/  LOP3.LUT R7, R7, 0x7fffff, RZ, 0xc0, !PT ;  /* 0x007fffff07077812 */ /* 0x000fe400078ec0ff */
[C---:B------:R-:W-:Y:S02]  /*1570*/  ISETP.NE.AND P3, PT, R6.reuse, RZ, PT ;  /* 0x000000ff0600720c */ /* 0x040fe40003f65270 */
[----:B------:R-:W-:Y:S02]  /*1580*/  LOP3.LUT R20, R7, 0x800000, RZ, 0xfc, !PT ;  /* 0x0080000007147812 */ /* 0x000fe400078efcff */
[----:B------:R-:W-:Y:S01]  /*1590*/  ISETP.NE.AND P1, PT, R6, RZ, PT ;  /* 0x000000ff0600720c */ /* 0x000fe20003f25270 */
[----:B------:R-:W-:Y:S01]  /*15a0*/  IMAD.MOV R6, RZ, RZ, -R6 ;  /* 0x000000ffff067224 */ /* 0x000fe200078e0a06 */
[----:B------:R-:W-:-:S02]  /*15b0*/  SHF.L.U32 R3, R20, R3, RZ ;  /* 0x0000000314037219 */ /* 0x000fc400000006ff */
[----:B------:R-:W-:Y:S02]  /*15c0*/  FSETP.NEU.FTZ.AND P0, PT, R10, R23, PT ;  /* 0x000000170a00720b */ /* 0x000fe40003f1d000 */
[----:B------:R-:W-:Y:S02]  /*15d0*/  SEL R7, R6, RZ, P3 ;  /* 0x000000ff06077207 */ /* 0x000fe40001800000 */
[----:B------:R-:W-:Y:S02]  /*15e0*/  ISETP.NE.AND P1, PT, R3, RZ, P1 ;  /* 0x000000ff0300720c */ /* 0x000fe40000f25270 */
[----:B------:R-:W-:Y:S02]  /*15f0*/  SHF.R.U32.HI R20, RZ, R7, R20 ;  /* 0x00000007ff147219 */ /* 0x000fe40000011614 */
[----:B------:R-:W-:Y:S02]  /*1600*/  PLOP3.LUT P0, PT, P0, P1, PT, 0xf8, 0x8f ;  /* 0x00000000008f781c */ /* 0x000fe40000703f70 */
[----:B------:R-:W-:-:S02]  /*1610*/  SHF.R.U32.HI R6, RZ, 0x1, R20 ;  /* 0x00000001ff067819 */ /* 0x000fc40000011614 */
[----:B------:R-:W-:-:S04]  /*1620*/  SEL R3, RZ, 0x1, !P0 ;  /* 0x00000001ff037807 */ /* 0x000fc80004000000 */
[----:B------:R-:W-:-:S04]  /*1630*/  LOP3.LUT R3, R3, 0x1, R6, 0xf8, !PT ;  /* 0x0000000103037812 */ /* 0x000fc800078ef806 */
[----:B------:R-:W-:-:S05]  /*1640*/  LOP3.LUT R3, R3, R20, RZ, 0xc0, !PT ;  /* 0x0000001403037212 */ /* 0x000fca00078ec0ff */
[----:B------:R-:W-:-:S05]  /*1650*/  IMAD.IADD R3, R6, 0x1, R3 ;  /* 0x0000000106037824 */ /* 0x000fca00078e0203 */
[----:B------:R-:W-:Y:S01]  /*1660*/  LOP3.LUT R0, R3, R0, RZ, 0xfc, !PT ;  /* 0x0000000003007212 */ /* 0x000fe200078efcff */
[----:B------:R-:W-:Y:S06]  /*1670*/  BRA `(.L_x_80) ;  /* 0x0000000000107947 */ /* 0x000fec0003800000 */
.L_x_79:
[----:B------:R-:W-:-:S04]  /*1680*/  LOP3.LUT R0, R0, 0x80000000, RZ, 0xc0, !PT ;  /* 0x8000000000007812 */ /* 0x000fc800078ec0ff */
[----:B------:R-:W-:Y:S01]  /*1690*/  LOP3.LUT R0, R0, 0x7f800000, RZ, 0xfc, !PT ;  /* 0x7f80000000007812 */ /* 0x000fe200078efcff */
[----:B------:R-:W-:Y:S06]  /*16a0*/  BRA `(.L_x_80) ;  /* 0x0000000000047947 */ /* 0x000fec0003800000 */
.L_x_78:
[----:B------:R-:W-:-:S07]  /*16b0*/  LEA R0, R7, R0, 0x17 ;  /* 0x0000000007007211 */ /* 0x000fce00078eb8ff */
.L_x_80:
[----:B------:R-:W-:Y:S05]  /*16c0*/  BSYNC.RECONVERGENT B3 ;  /* 0x0000000000037941 */ /* 0x000fea0003800200 */
.L_x_77:
[----:B------:R-:W-:Y:S05]  /*16d0*/  BRA `(.L_x_81) ;  /* 0x0000000000207947 */ /* 0x000fea0003800000 */
.L_x_76:
[----:B------:R-:W-:-:S04]  /*16e0*/  LOP3.LUT R0, R3, 0x80000000, R0, 0x48, !PT ;  /* 0x8000000003007812 */ /* 0x000fc800078e4800 */
[----:B------:R-:W-:Y:S01]  /*16f0*/  LOP3.LUT R0, R0, 0x7f800000, RZ, 0xfc, !PT ;  /* 0x7f80000000007812 */ /* 0x000fe200078efcff */
[----:B------:R-:W-:Y:S06]  /*1700*/  BRA `(.L_x_81) ;  /* 0x0000000000147947 */ /* 0x000fec0003800000 */
.L_x_75:
[----:B------:R-:W-:Y:S01]  /*1710*/  LOP3.LUT R0, R3, 0x80000000, R0, 0x48, !PT ;  /* 0x8000000003007812 */ /* 0x000fe200078e4800 */
[----:B------:R-:W-:Y:S06]  /*1720*/  BRA `(.L_x_81) ;  /* 0x00000000000c7947 */ /* 0x000fec0003800000 */
.L_x_74:
[----:B------:R-:W0:Y:S01]  /*1730*/  MUFU.RSQ R0, -QNAN ;  /* 0xffc0000000007908 */ /* 0x000e220000001400 */
[----:B------:R-:W-:Y:S05]  /*1740*/  BRA `(.L_x_81) ;  /* 0x0000000000047947 */ /* 0x000fea0003800000 */
.L_x_73:
[----:B------:R-:W-:-:S07]  /*1750*/  FADD.FTZ R0, R0, R3 ;  /* 0x0000000300007221 */ /* 0x000fce0000010000 */
.L_x_81:
[----:B------:R-:W-:Y:S05]  /*1760*/  BSYNC.RECONVERGENT B2 ;  /* 0x0000000000027941 */ /* 0x000fea0003800200 */
.L_x_71:
[----:B------:R-:W-:-:S04]  /*1770*/  IMAD.MOV.U32 R3, RZ, RZ, 0x0 ;  /* 0x00000000ff037424 */ /* 0x000fc800078e00ff */
[----:B0-----:R-:W-:Y:S05]  /*1780*/  RET.REL.NODEC R2 `(_Z15sqrt_div_kernelPfPKfii) ;  /* 0xffffffe8021c7950 */ /* 0x001fea0003c3ffff */
.L_x_82:
        /* <DEDUP_REMOVED lines=15> */
.L_x_124:


//--------------------- .text._Z15mean_sub_kernelPfS_ii --------------------------
	.section	.text._Z15mean_sub_kernelPfS_ii,"ax",@progbits
	.align	128
        .global         _Z15mean_sub_kernelPfS_ii
        .type           _Z15mean_sub_kernelPfS_ii,@function
        .size           _Z15mean_sub_kernelPfS_ii,(.L_x_130 - _Z15mean_sub_kernelPfS_ii)
        .other          _Z15mean_sub_kernelPfS_ii,@"STO_CUDA_ENTRY STV_DEFAULT"
_Z15mean_sub_kernelPfS_ii:
.text._Z15mean_sub_kernelPfS_ii:
        /* <DEDUP_REMOVED lines=20> */
[----:B------:R-:W-:Y:S02]  /*0140*/  VIMNMX R8, PT, PT, R0, R5, !PT ;  /* 0x0000000500087248 */ /* 0x000fe40007fe0100 */
[----:B------:R-:W-:-:S04]  /*0150*/  SEL R9, RZ, 0x1, P0 ;  /* 0x00000001ff097807 */ /* 0x000fc80000000000 */
[----:B------:R-:W-:Y:S01]  /*0160*/  IADD3 R5, PT, PT, R8, -R5, -R9 ;  /* 0x8000000508057210 */ /* 0x000fe20007ffe809 */
[----:B0-----:R-:W0:Y:S02]  /*0170*/  MUFU.RCP R10, R10 ;  /* 0x0000000a000a7308 */ /* 0x001e240000001000 */
[----:B0-----:R-:W-:-:S06]  /*0180*/  VIADD R6, R10, 0xffffffe ;  /* 0x0ffffffe0a067836 */ /* 0x001fcc0000000000 */
[----:B------:R0:W3:Y:S02]  /*0190*/  F2I.FTZ.U32.TRUNC.NTZ R7, R6 ;  /* 0x0000000600077305 */ /* 0x0000e4000021f000 */
[----:B0-----:R-:W-:Y:S02]  /*01a0*/  IMAD.MOV.U32 R6, RZ, RZ, RZ ;  /* 0x000000ffff067224 */ /* 0x001fe400078e00ff */
[----:B---3--:R-:W-:-:S04]  /*01b0*/  IMAD R11, R11, R7, RZ ;  /* 0x000000070b0b7224 */ /* 0x008fc800078e02ff */
        /* <DEDUP_REMOVED lines=14> */
[----:B-12---:R-:W-:Y:S05]  /*02a0*/  @!P1 BRA `(.L_x_84) ;  /* 0x0000000000a49947 */ /* 0x006fea0003800000 */
[----:B------:R-:W-:Y:S01]  /*02b0*/  IABS R5, R4 ;  /* 0x0000000400057213 */ /* 0x000fe20000000000 */
[----:B------:R-:W0:Y:S01]  /*02c0*/  LDC.64 R8, c[0x0][0x380] ;  /* 0x0000e000ff087b82 */ /* 0x000e220000000a00 */
[----:B------:R-:W-:Y:S01]  /*02d0*/  VIADD R10, R10, 0x1 ;  /* 0x000000010a0a7836 */ /* 0x000fe20000000000 */
[----:B------:R-:W-:Y:S01]  /*02e0*/  ISETP.NE.AND P1, PT, R4, RZ, PT ;  /* 0x000000ff0400720c */ /* 0x000fe20003f25270 */
[----:B------:R-:W1:Y:S03]  /*02f0*/  I2F.RP R11, R5 ;  /* 0x00000005000b7306 */ /* 0x000e660000209400 */
[----:B------:R-:W-:Y:S02]  /*0300*/  LOP3.LUT R10, R10, 0x3, RZ, 0xc0, !PT ;  /* 0x000000030a0a7812 */ /* 0x000fe400078ec0ff */
[----:B------:R-:W2:Y:S02]  /*0310*/  LDC.64 R6, c[0x0][0x388] ;  /* 0x0000e200ff067b82 */ /* 0x000ea40000000a00 */
[----:B------:R-:W-:Y:S01]  /*0320*/  IADD3 R16, PT, PT, -R10, RZ, RZ ;  /* 0x000000ff0a107210 */ /* 0x000fe20007ffe1ff */
[----:B-1----:R-:W1:Y:S02]  /*0330*/  MUFU.RCP R11, R11 ;  /* 0x0000000b000b7308 */ /* 0x002e640000001000 */
[----:B-1----:R-:W-:-:S06]  /*0340*/  VIADD R13, R11, 0xffffffe ;  /* 0x0ffffffe0b0d7836 */ /* 0x002fcc0000000000 */
[----:B------:R-:W1:Y:S02]  /*0350*/  F2I.FTZ.U32.TRUNC.NTZ R13, R13 ;  /* 0x0000000d000d7305 */ /* 0x000e64000021f000 */
[----:B-1----:R-:W-:-:S05]  /*0360*/  IADD3 R12, PT, PT, RZ, -R13, RZ ;  /* 0x8000000dff0c7210 */ /* 0x002fca0007ffe0ff */
[----:B------:R-:W-:Y:S02]  /*0370*/  IMAD R15, R12, R5, RZ ;  /* 0x000000050c0f7224 */ /* 0x000fe400078e02ff */
[----:B------:R-:W-:-:S04]  /*0380*/  IMAD.MOV.U32 R12, RZ, RZ, RZ ;  /* 0x000000ffff0c7224 */ /* 0x000fc800078e00ff */
[----:B------:R-:W-:Y:S01]  /*0390*/  IMAD.HI.U32 R12, R13, R15, R12 ;  /* 0x0000000f0d0c7227 */ /* 0x000fe200078e000c */
[----:B0-2---:R-:W-:-:S07]  /*03a0*/  LOP3.LUT R13, RZ, R4, RZ, 0x33, !PT ;  /* 0x00000004ff0d7212 */ /* 0x005fce00078e33ff */
.L_x_85:
[----:B0-----:R-:W-:Y:S01]  /*03b0*/  IABS R11, R3 ;  /* 0x00000003000b7213 */ /* 0x001fe20000000000 */
[----:B------:R-:W-:-:S04]  /*03c0*/  IMAD.U32 R4, RZ, RZ, UR6 ;  /* 0x00000006ff047e24 */ /* 0x000fc8000f8e00ff */
[----:B------:R-:W-:Y:S01]  /*03d0*/  IMAD.HI.U32 R10, R12, R11, RZ ;  /* 0x0000000b0c0a7227 */ /* 0x000fe200078e00ff */
[----:B------:R-:W-:-:S03]  /*03e0*/  IABS R15, R4 ;  /* 0x00000004000f7213 */ /* 0x000fc60000000000 */
[----:B------:R-:W-:-:S04]  /*03f0*/  IMAD.MOV R14, RZ, RZ, -R10 ;  /* 0x000000ffff0e7224 */ /* 0x000fc800078e0a0a */
[----:B------:R-:W-:Y:S01]  /*0400*/  IMAD R14, R15, R14, R11 ;  /* 0x0000000e0f0e7224 */ /* 0x000fe200078e020b */
[----:B------:R-:W-:-:S04]  /*0410*/  LOP3.LUT R11, R3, R4, RZ, 0x3c, !PT ;  /* 0x00000004030b7212 */ /* 0x000fc800078e3cff */
[----:B------:R-:W-:Y:S02]  /*0420*/  ISETP.GT.U32.AND P3, PT, R5, R14, PT ;  /* 0x0000000e0500720c */ /* 0x000fe40003f64070 */
[----:B------:R-:W-:-:S11]  /*0430*/  ISETP.GE.AND P4, PT, R11, RZ, PT ;  /* 0x000000ff0b00720c */ /* 0x000fd60003f86270 */
[----:B------:R-:W-:Y:S01]  /*0440*/  @!P3 IADD3 R14, PT, PT, R14, -R15, RZ ;  /* 0x8000000f0e0eb210 */ /* 0x000fe20007ffe0ff */
[----:B------:R-:W-:-:S03]  /*0450*/  @!P3 VIADD R10, R10, 0x1 ;  /* 0x000000010a0ab836 */ /* 0x000fc60000000000 */
[----:B------:R-:W-:-:S13]  /*0460*/  ISETP.GE.U32.AND P2, PT, R14, R5, PT ;  /* 0x000000050e00720c */ /* 0x000fda0003f46070 */
[----:B------:R-:W-:-:S05]  /*0470*/  @P2 VIADD R10, R10, 0x1 ;  /* 0x000000010a0a2836 */ /* 0x000fca0000000000 */
[----:B------:R-:W-:-:S04]  /*0480*/  @!P4 IADD3 R10, PT, PT, -R10, RZ, RZ ;  /* 0x000000ff0a0ac210 */ /* 0x000fc80007ffe1ff */
[----:B------:R-:W-:Y:S01]  /*0490*/  SEL R15, R13, R10, !P1 ;  /* 0x0000000a0d0f7207 */ /* 0x000fe20004800000 */
[----:B------:R-:W-:-:S04]  /*04a0*/  IMAD.WIDE R10, R3, 0x4, R8 ;  /* 0x00000004030a7825 */ /* 0x000fc800078e0208 */
[----:B------:R-:W-:Y:S01]  /*04b0*/  IMAD.WIDE R14, R15, 0x4, R6 ;  /* 0x000000040f0e7825 */ /* 0x000fe200078e0206 */
[----:B------:R-:W2:Y:S05]  /*04c0*/  LDG.E R17, desc[UR4][R10.64] ;  /* 0x000000040a117981 */ /* 0x000eaa000c1e1900 */
[----:B------:R-:W2:Y:S01]  /*04d0*/  LDG.E R14, desc[UR4][R14.64] ;  /* 0x000000040e0e7981 */ /* 0x000ea2000c1e1900 */
[----:B------:R-:W-:Y:S02]  /*04e0*/  VIADD R16, R16, 0x1 ;  /* 0x0000000110107836 */ /* 0x000fe40000000000 */
[----:B------:R-:W-:-:S03]  /*04f0*/  IMAD.IADD R3, R2, 0x1, R3 ;  /* 0x0000000102037824 */ /* 0x000fc600078e0203 */
[----:B------:R-:W-:Y:S01]  /*0500*/  ISETP.NE.AND P2, PT, R16, RZ, PT ;  /* 0x000000ff1000720c */ /* 0x000fe20003f45270 */
[----:B--2---:R-:W-:-:S05]  /*0510*/  FADD R17, -R14, R17 ;  /* 0x000000110e117221 */ /* 0x004fca0000000100 */
[----:B------:R0:W-:Y:S07]  /*0520*/  STG.E desc[UR4][R10.64], R17 ;  /* 0x000000110a007986 */ /* 0x0001ee000c101904 */
[----:B------:R-:W-:Y:S05]  /*0530*/  @P2 BRA `(.L_x_85) ;  /* 0xfffffffc009c2947 */ /* 0x000fea000383ffff */
.L_x_84:
[----:B------:R-:W-:Y:S05]  /*0540*/  BSYNC.RECONVERGENT B0 ;  /* 0x0000000000007941 */ /* 0x000fea0003800200 */
.L_x_83:
[----:B------:R-:W-:Y:S05]  /*0550*/  @!P0 EXIT ;  /* 0x000000000000894d */ /* 0x000fea0003800000 */
[----:B------:R-:W-:Y:S01]  /*0560*/  IABS R16, R4 ;  /* 0x0000000400107213 */ /* 0x000fe20000000000 */
[----:B------:R-:W1:Y:S03]  /*0570*/  LDC R12, c[0x0][0x394] ;  /* 0x0000e500ff0c7b82 */ /* 0x000e660000000800 */
[----:B0-----:R-:W0:Y:S05]  /*0580*/  I2F.RP R10, R16 ;  /* 0x00000010000a7306 */ /* 0x001e2a0000209400 */
[----:B------:R-:W2:Y:S08]  /*0590*/  LDC.64 R4, c[0x0][0x380] ;  /* 0x0000e000ff047b82 */ /* 0x000eb00000000a00 */
[----:B------:R-:W3:Y:S01]  /*05a0*/  LDC.64 R6, c[0x0][0x388] ;  /* 0x0000e200ff067b82 */ /* 0x000ee20000000a00 */
[----:B0-----:R-:W0:Y:S02]  /*05b0*/  MUFU.RCP R10, R10 ;  /* 0x0000000a000a7308 */ /* 0x001e240000001000 */
[----:B0-----:R-:W-:-:S06]  /*05c0*/  IADD3 R8, PT, PT, R10, 0xffffffe, RZ ;  /* 0x0ffffffe0a087810 */ /* 0x001fcc0007ffe0ff */
[----:B------:R0:W4:Y:S02]  /*05d0*/  F2I.FTZ.U32.TRUNC.NTZ R9, R8 ;  /* 0x0000000800097305 */ /* 0x000124000021f000 */
[----:B0-----:R-:W-:Y:S02]  /*05e0*/  IMAD.MOV.U32 R8, RZ, RZ, RZ ;  /* 0x000000ffff087224 */ /* 0x001fe400078e00ff */
[----:B----4-:R-:W-:-:S04]  /*05f0*/  IMAD.MOV R15, RZ, RZ, -R9 ;  /* 0x000000ffff0f7224 */ /* 0x010fc800078e0a09 */
[----:B------:R-:W-:-:S04]  /*0600*/  IMAD R15, R15, R16, RZ ;  /* 0x000000100f0f7224 */ /* 0x000fc800078e02ff */
[----:B-123--:R-:W-:-:S07]  /*0610*/  IMAD.HI.U32 R15, R9, R15, R8 ;  /* 0x0000000f090f7227 */ /* 0x00efce00078e0008 */
.L_x_86:
[----:B0-----:R-:W-:Y:S01]  /*0620*/  IABS R8, R3 ;  /* 0x0000000300087213 */ /* 0x001fe20000000000 */
[----:B------:R-:W-:Y:S01]  /*0630*/  IMAD.WIDE R10, R3, 0x4, R4 ;  /* 0x00000004030a7825 */ /* 0x000fe200078e0204 */
[-C--:B------:R-:W-:Y:S02]  /*0640*/  IABS R13, R12.reuse ;  /* 0x0000000c000d7213 */ /* 0x080fe40000000000 */
[----:B------:R-:W-:Y:S01]  /*0650*/  LOP3.LUT R14, RZ, R12, RZ, 0x33, !PT ;  /* 0x0000000cff0e7212 */ /* 0x000fe200078e33ff */
[----:B------:R-:W-:-:S05]  /*0660*/  IMAD.HI.U32 R15, R15, R8, RZ ;  /* 0x000000080f0f7227 */ /* 0x000fca00078e00ff */
[----:B------:R-:W-:-:S05]  /*0670*/  IADD3 R9, PT, PT, -R15, RZ, RZ ;  /* 0x000000ff0f097210 */ /* 0x000fca0007ffe1ff */
[----:B------:R-:W-:Y:S01]  /*0680*/  IMAD R9, R13, R9, R8 ;  /* 0x000000090d097224 */ /* 0x000fe200078e0208 */
[----:B------:R-:W-:-:S04]  /*0690*/  LOP3.LUT R8, R3, R12, RZ, 0x3c, !PT ;  /* 0x0000000c03087212 */ /* 0x000fc800078e3cff */
[----:B------:R-:W-:Y:S02]  /*06a0*/  ISETP.GT.U32.AND P1, PT, R16, R9, PT ;  /* 0x000000091000720c */ /* 0x000fe40003f24070 */
[----:B------:R-:W-:Y:S02]  /*06b0*/  ISETP.GE.AND P2, PT, R8, RZ, PT ;  /* 0x000000ff0800720c */ /* 0x000fe40003f46270 */
[----:B------:R-:W2:Y:S09]  /*06c0*/  LDG.E R8, desc[UR4][R10.64] ;  /* 0x000000040a087981 */ /* 0x000eb2000c1e1900 */
[----:B------:R-:W-:-:S02]  /*06d0*/  @!P1 IMAD.IADD R9, R9, 0x1, -R13 ;  /* 0x0000000109099824 */ /* 0x000fc400078e0a0d */
[----:B------:R-:W-:-:S03]  /*06e0*/  @!P1 VIADD R15, R15, 0x1 ;  /* 0x000000010f0f9836 */ /* 0x000fc60000000000 */
[----:B------:R-:W-:-:S13]  /*06f0*/  ISETP.GE.U32.AND P0, PT, R9, R16, PT ;  /* 0x000000100900720c */ /* 0x000fda0003f06070 */
[----:B------:R-:W-:Y:S02]  /*0700*/  @P0 IADD3 R15, PT, PT, R15, 0x1, RZ ;  /* 0x000000010f0f0810 */ /* 0x000fe40007ffe0ff */
[----:B------:R-:W-:-:S03]  /*0710*/  ISETP.NE.AND P0, PT, R12, RZ, PT ;  /* 0x000000ff0c00720c */ /* 0x000fc60003f05270 */
[----:B------:R-:W-:-:S05]  /*0720*/  @!P2 IMAD.MOV R15, RZ, RZ, -R15 ;  /* 0x000000ffff0fa224 */ /* 0x000fca00078e0a0f */
[----:B------:R-:W-:-:S05]  /*0730*/  SEL R19, R14, R15, !P0 ;  /* 0x0000000f0e137207 */ /* 0x000fca0004000000 */
[----:B------:R-:W-:-:S05]  /*0740*/  IMAD.WIDE R18, R19, 0x4, R6 ;  /* 0x0000000413127825 */ /* 0x000fca00078e0206 */
[----:B------:R0:W2:Y:S01]  /*0750*/  LDG.E R9, desc[UR4][R18.64] ;  /* 0x0000000412097981 */ /* 0x0000a2000c1e1900 */
[----:B------:R-:W1:Y:S08]  /*0760*/  I2F.RP R20, R13 ;  /* 0x0000000d00147306 */ /* 0x000e700000209400 */
[----:B-1----:R-:W1:Y:S02]  /*0770*/  MUFU.RCP R20, R20 ;  /* 0x0000001400147308 */ /* 0x002e640000001000 */
[----:B-1----:R-:W-:-:S06]  /*0780*/  VIADD R21, R20, 0xffffffe ;  /* 0x0ffffffe14157836 */ /* 0x002fcc0000000000 */
[----:B------:R-:W1:Y:S01]  /*0790*/  F2I.FTZ.U32.TRUNC.NTZ R17, R21 ;  /* 0x0000001500117305 */ /* 0x000e62000021f000 */
[----:B------:R-:W-:-:S05]  /*07a0*/  IMAD.IADD R3, R2, 0x1, R3 ;  /* 0x0000000102037824 */ /* 0x000fca00078e0203 */
[----:B------:R-:W-:Y:S02]  /*07b0*/  IABS R22, R3 ;  /* 0x0000000300167213 */ /* 0x000fe40000000000 */
[----:B-1----:R-:W-:-:S05]  /*07c0*/  IADD3 R16, PT, PT, RZ, -R17, RZ ;  /* 0x80000011ff107210 */ /* 0x002fca0007ffe0ff */
[----:B------:R-:W-:Y:S02]  /*07d0*/  IMAD R15, R16, R13, RZ ;  /* 0x0000000d100f7224 */ /* 0x000fe400078e02ff */
[----:B------:R-:W-:-:S04]  /*07e0*/  IMAD.MOV.U32 R16, RZ, RZ, RZ ;  /* 0x000000ffff107224 */ /* 0x000fc800078e00ff */
[----:B------:R-:W-:Y:S01]  /*07f0*/  IMAD.HI.U32 R15, R17, R15, R16 ;  /* 0x0000000f110f7227 */ /* 0x000fe200078e0010 */
[----:B------:R-:W-:-:S05]  /*0800*/  MOV R16, R22 ;  /* 0x0000001600107202 */ /* 0x000fca0000000f00 */
[----:B------:R-:W-:-:S04]  /*0810*/  IMAD.HI.U32 R17, R15, R16, RZ ;  /* 0x000000100f117227 */ /* 0x000fc800078e00ff */
[----:B0-----:R-:W-:-:S04]  /*0820*/  IMAD.MOV R19, RZ, RZ, -R17 ;  /* 0x000000ffff137224 */ /* 0x001fc800078e0a11 */
[----:B------:R-:W-:Y:S02]  /*0830*/  IMAD R19, R13, R19, R16 ;  /* 0x000000130d137224 */ /* 0x000fe400078e0210 */
[----:B------:R-:W-:-:S05]  /*0840*/  IMAD.MOV.U32 R16, RZ, RZ, R13 ;  /* 0x000000ffff107224 */ /* 0x000fca00078e000d */
[----:B------:R-:W-:Y:S02]  /*0850*/  ISETP.GT.U32.AND P2, PT, R16, R19, PT ;  /* 0x000000131000720c */ /* 0x000fe40003f44070 */
[----:B------:R-:W-:-:S11]  /*0860*/  LOP3.LUT R18, R3, R12, RZ, 0x3c, !PT ;  /* 0x0000000c03127212 */ /* 0x000fd600078e3cff */
[----:B------:R-:W-:-:S04]  /*0870*/  @!P2 IADD3 R19, PT, PT, R19, -R13, RZ ;  /* 0x8000000d1313a210 */ /* 0x000fc80007ffe0ff */
[----:B------:R-:W-:Y:S02]  /*0880*/  ISETP.GE.U32.AND P1, PT, R19, R16, PT ;  /* 0x000000101300720c */ /* 0x000fe40003f26070 */
[----:B------:R-:W-:Y:S01]  /*0890*/  ISETP.GE.AND P3, PT, R18, RZ, PT ;  /* 0x000000ff1200720c */ /* 0x000fe20003f66270 */
[----:B------:R-:W-:-:S10]  /*08a0*/  @!P2 VIADD R17, R17, 0x1 ;  /* 0x000000011111a836 */ /* 0x000fd40000000000 */
[----:B------:R-:W-:-:S05]  /*08b0*/  @P1 IADD3 R17, PT, PT, R17, 0x1, RZ ;  /* 0x0000000111111810 */ /* 0x000fca0007ffe0ff */
[----:B------:R-:W-:-:S05]  /*08c0*/  @!P3 IMAD.MOV R17, RZ, RZ, -R17 ;  /* 0x000000ffff11b224 */ /* 0x000fca00078e0a11 */
[----:B------:R-:W-:-:S05]  /*08d0*/  SEL R19, R14, R17, !P0 ;  /* 0x000000110e137207 */ /* 0x000fca0004000000 */
[----:B------:R-:W-:-:S04]  /*08e0*/  IMAD.WIDE R18, R19, 0x4, R6 ;  /* 0x0000000413127825 */ /* 0x000fc800078e0206 */
[----:B--2---:R-:W-:Y:S01]  /*08f0*/  FADD R17, -R9, R8 ;  /* 0x0000000809117221 */ /* 0x004fe20000000100 */
[----:B------:R-:W-:-:S04]  /*0900*/  IMAD.WIDE R8, R2, 0x4, R10 ;  /* 0x0000000402087825 */ /* 0x000fc800078e020a */
[----:B------:R0:W-:Y:S04]  /*0910*/  STG.E desc[UR4][R10.64], R17 ;  /* 0x000000110a007986 */ /* 0x0001e8000c101904 */
[----:B------:R-:W2:Y:S04]  /*0920*/  LDG.E R21, desc[UR4][R8.64] ;  /* 0x0000000408157981 */ /* 0x000ea8000c1e1900 */
[----:B------:R1:W2:Y:S01]  /*0930*/  LDG.E R18, desc[UR4][R18.64] ;  /* 0x0000000412127981 */ /* 0x0002a2000c1e1900 */
[----:B------:R-:W-:-:S04]  /*0940*/  IADD3 R3, PT, PT, R2, R3, RZ ;  /* 0x0000000302037210 */ /* 0x000fc80007ffe0ff */
[----:B------:R-:W-:-:S05]  /*0950*/  IABS R22, R3 ;  /* 0x0000000300167213 */ /* 0x000fca0000000000 */
[----:B------:R-:W-:-:S04]  /*0960*/  IMAD.HI.U32 R20, R15, R22, RZ ;  /* 0x000000160f147227 */ /* 0x000fc800078e00ff */
[----:B------:R-:W-:-:S04]  /*0970*/  IMAD.MOV R23, RZ, RZ, -R20 ;  /* 0x000000ffff177224 */ /* 0x000fc800078e0a14 */
[----:B------:R-:W-:-:S05]  /*0980*/  IMAD R23, R13, R23, R22 ;  /* 0x000000170d177224 */ /* 0x000fca00078e0216 */
[----:B------:R-:W-:Y:S02]  /*0990*/  ISETP.GT.U32.AND P2, PT, R16, R23, PT ;  /* 0x000000171000720c */ /* 0x000fe40003f44070 */
[----:B0-----:R-:W-:-:S11]  /*09a0*/  LOP3.LUT R10, R3, R12, RZ, 0x3c, !PT ;  /* 0x0000000c030a7212 */ /* 0x001fd600078e3cff */
[----:B------:R-:W-:-:S04]  /*09b0*/  @!P2 IADD3 R23, PT, PT, R23, -R13, RZ ;  /* 0x8000000d1717a210 */ /* 0x000fc80007ffe0ff */
[----:B------:R-:W-:Y:S02]  /*09c0*/  ISETP.GE.U32.AND P1, PT, R23, R16, PT ;  /* 0x000000101700720c */ /* 0x000fe40003f26070 */
[----:B------:R-:W-:Y:S01]  /*09d0*/  ISETP.GE.AND P3, PT, R10, RZ, PT ;  /* 0x000000ff0a00720c */ /* 0x000fe20003f66270 */
[----:B------:R-:W-:-:S10]  /*09e0*/  @!P2 VIADD R20, R20, 0x1 ;  /* 0x000000011414a836 */ /* 0x000fd40000000000 */
[----:B------:R-:W-:-:S05]  /*09f0*/  @P1 IADD3 R20, PT, PT, R20, 0x1, RZ ;  /* 0x0000000114141810 */ /* 0x000fca0007ffe0ff */
[----:B------:R-:W-:-:S05]  /*0a00*/  @!P3 IMAD.MOV R20, RZ, RZ, -R20 ;  /* 0x000000ffff14b224 */ /* 0x000fca00078e0a14 */
[----:B-1----:R-:W-:Y:S01]  /*0a10*/  SEL R19, R14, R20, !P0 ;  /* 0x000000140e137207 */ /* 0x002fe20004000000 */
[----:B------:R-:W-:-:S04]  /*0a20*/  IMAD.WIDE R10, R2, 0x4, R8 ;  /* 0x00000004020a7825 */ /* 0x000fc800078e0208 */
[----:B--2---:R-:W-:Y:S01]  /*0a30*/  FADD R21, -R18, R21 ;  /* 0x0000001512157221 */ /* 0x004fe20000000100 */
[----:B------:R-:W-:-:S04]  /*0a40*/  IMAD.WIDE R18, R19, 0x4, R6 ;  /* 0x0000000413127825 */ /* 0x000fc800078e0206 */
[----:B------:R0:W-:Y:S04]  /*0a50*/  STG.E desc[UR4][R8.64], R21 ;  /* 0x0000001508007986 */ /* 0x0001e8000c101904 */
[----:B------:R1:W2:Y:S04]  /*0a60*/  LDG.E R18, desc[UR4][R18.64] ;  /* 0x0000000412127981 */ /* 0x0002a8000c1e1900 */
[----:B------:R-:W2:Y:S01]  /*0a70*/  LDG.E R17, desc[UR4][R10.64] ;  /* 0x000000040a117981 */ /* 0x000ea2000c1e1900 */
        /* <DEDUP_REMOVED lines=18> */
[----:B------:R-:W2:Y:S04]  /*0ba0*/  LDG.E R18, desc[UR4][R18.64] ;  /* 0x0000000412127981 */ /* 0x000ea8000c1e1900 */
[----:B------:R-:W2:Y:S01]  /*0bb0*/  LDG.E R13, desc[UR4][R8.64] ;  /* 0x00000004080d7981 */ /* 0x000ea2000c1e1900 */
[----:B------:R-:W-:-:S04]  /*0bc0*/  IADD3 R3, PT, PT, R2, R3, RZ ;  /* 0x0000000302037210 */ /* 0x000fc80007ffe0ff */
[----:B------:R-:W-:Y:S01]  /*0bd0*/  ISETP.GE.AND P0, PT, R3, R0, PT ;  /* 0x000000000300720c */ /* 0x000fe20003f06270 */
[----:B--2---:R-:W-:-:S05]  /*0be0*/  FADD R13, -R18, R13 ;  /* 0x0000000d120d7221 */ /* 0x004fca0000000100 */
[----:B------:R0:W-:Y:S07]  /*0bf0*/  STG.E desc[UR4][R8.64], R13 ;  /* 0x0000000d08007986 */ /* 0x0001ee000c101904 */
[----:B------:R-:W-:Y:S05]  /*0c00*/  @!P0 BRA `(.L_x_86) ;  /* 0xfffffff800848947 */ /* 0x000fea000383ffff */
[----:B------:R-:W-:Y:S05]  /*0c10*/  EXIT ;  /* 0x000000000000794d */ /* 0x000fea0003800000 */
.L_x_87:
        /* <DEDUP_REMOVED lines=14> */
.L_x_130:


//--------------------- .text._Z10sum_kernelPKfPfiib --------------------------
	.section	.text._Z10sum_kernelPKfPfiib,"ax",@progbits
	.align	128
        .global         _Z10sum_kernelPKfPfiib
        .type           _Z10sum_kernelPKfPfiib,@function
        .size           _Z10sum_kernelPKfPfiib,(.L_x_126 - _Z10sum_kernelPKfPfiib)
        .other          _Z10sum_kernelPKfPfiib,@"STO_CUDA_ENTRY STV_DEFAULT"
_Z10sum_kernelPKfPfiib:
.text._Z10sum_kernelPKfPfiib:
[----:B------:R-:W-:Y:S01]  /*0000*/  LDC R1, c[0x0][0x37c] ;  /* 0x0000df00ff017b82 */ /* 0x000fe20000000800 */
[----:B------:R-:W0:Y:S07]  /*0010*/  S2R R4, SR_TID.X ;  /* 0x0000000000047919 */ /* 0x000e2e0000002100 */
[----:B------:R-:W0:Y:S01]  /*0020*/  S2UR UR4, SR_CTAID.X ;  /* 0x00000000000479c3 */ /* 0x000e220000002500 */
[----:B------:R-:W1:Y:S07]  /*0030*/  LDCU UR8, c[0x0][0x390] ;  /* 0x00007200ff0877ac */ /* 0x000e6e0008000800 */
[----:B------:R-:W0:Y:S01]  /*0040*/  LDC R5, c[0x0][0x360] ;  /* 0x0000d800ff057b82 */ /* 0x000e220000000800 */
[----:B------:R-:W2:Y:S01]  /*0050*/  LDCU UR5, c[0x0][0x370] ;  /* 0x00006e00ff0577ac */ /* 0x000ea20008000800 */
[----:B0-----:R-:W-:-:S02]  /*0060*/  IMAD R4, R5, UR4, R4 ;  /* 0x0000000405047c24 */ /* 0x001fc4000f8e0204 */
[----:B--2---:R-:W-:-:S03]  /*0070*/  IMAD R5, R5, UR5, RZ ;  /* 0x0000000505057c24 */ /* 0x004fc6000f8e02ff */
[----:B-1----:R-:W-:-:S13]  /*0080*/  ISETP.GE.AND P0, PT, R4, UR8, PT ;  /* 0x0000000804007c0c */ /* 0x002fda000bf06270 */
[----:B------:R-:W-:Y:S05]  /*0090*/  @P0 EXIT ;  /* 0x000000000000094d */ /* 0x000fea0003800000 */
[----:B------:R-:W0:Y:S01]  /*00a0*/  LDC R7, c[0x0][0x394] ;  /* 0x0000e500ff077b82 */ /* 0x000e220000000800 */
[----:B------:R-:W1:Y:S01]  /*00b0*/  LDCU.64 UR6, c[0x0][0x358] ;  /* 0x00006b00ff0677ac */ /* 0x000e620008000a00 */
[----:B0-----:R-:W-:Y:S02]  /*00c0*/  ISETP.GE.AND P0, PT, R7, 0x1, PT ;  /* 0x000000010700780c */ /* 0x001fe40003f06270 */
[----:B------:R-:W-:-:S11]  /*00d0*/  I2FP.F32.S32 R0, R7 ;  /* 0x0000000700007245 */ /* 0x000fd60000201400 */
[----:B-1----:R-:W-:Y:S05]  /*00e0*/  @!P0 BRA `(.L_x_88) ;  /* 0x0000001000248947 */ /* 0x002fea0003800000 */
[----:B------:R-:W0:Y:S02]  /*00f0*/  LDCU.U8 UR4, c[0x0][0x398] ;  /* 0x00007300ff0477ac */ /* 0x000e240008000000 */
[----:B0-----:R-:W-:-:S04]  /*0100*/  UPRMT UR4, UR4, 0x8880, URZ ;  /* 0x0000888004047896 */ /* 0x001fc800080000ff */
[----:B------:R-:W-:-:S09]  /*0110*/  UISETP.NE.AND UP0, UPT, UR4, URZ, UPT ;  /* 0x000000ff0400728c */ /* 0x000fd2000bf05270 */
[----:B------:R-:W-:Y:S05]  /*0120*/  BRA.U UP0, `(.L_x_89) ;  /* 0x0000000900187547 */ /* 0x000fea000b800000 */
[----:B------:R-:W0:Y:S01]  /*0130*/  LDCU.64 UR4, c[0x0][0x380] ;  /* 0x00007000ff0477ac */ /* 0x000e220008000a00 */
[C---:B------:R-:W-:Y:S02]  /*0140*/  LOP3.LUT R19, R7.reuse, 0xf, RZ, 0xc0, !PT ;  /* 0x0000000f07137812 */ /* 0x040fe400078ec0ff */
[C---:B------:R-:W-:Y:S02]  /*0150*/  LOP3.LUT R20, R7.reuse, 0x7, RZ, 0xc0, !PT ;  /* 0x0000000707147812 */ /* 0x040fe400078ec0ff */
[C---:B------:R-:W-:Y:S02]  /*0160*/  LOP3.LUT R6, R7.reuse, 0x7ffffff0, RZ, 0xc0, !PT ;  /* 0x7ffffff007067812 */ /* 0x040fe400078ec0ff */
[----:B------:R-:W-:Y:S02]  /*0170*/  LOP3.LUT R7, R7, 0x3, RZ, 0xc0, !PT ;  /* 0x0000000307077812 */ /* 0x000fe400078ec0ff */
[----:B------:R-:W-:Y:S02]  /*0180*/  IADD3 R21, PT, PT, R19, -0x1, RZ ;  /* 0xffffffff13157810 */ /* 0x000fe40007ffe0ff */
[----:B------:R-:W-:-:S02]  /*0190*/  IADD3 R22, PT, PT, R20, -0x1, RZ ;  /* 0xffffffff14167810 */ /* 0x000fc40007ffe0ff */
[----:B------:R-:W-:Y:S01]  /*01a0*/  IADD3 R8, PT, PT, -R6, RZ, RZ ;  /* 0x000000ff06087210 */ /* 0x000fe20007ffe1ff */
[----:B0-----:R-:W-:-:S04]  /*01b0*/  UIADD3 UR4, UP0, UPT, UR4, 0x20, URZ ;  /* 0x0000002004047890 */ /* 0x001fc8000ff1e0ff */
[----:B------:R-:W-:-:S12]  /*01c0*/  UIADD3.X UR5, UPT, UPT, URZ, UR5, URZ, UP0, !UPT ;  /* 0x00000005ff057290 */ /* 0x000fd800087fe4ff */
.L_x_97:
[----:B------:R-:W0:Y:S01]  /*01d0*/  LDCU UR8, c[0x0][0x394] ;  /* 0x00007280ff0877ac */ /* 0x000e220008000800 */
[----:B------:R-:W-:Y:S02]  /*01e0*/  HFMA2 R9, -RZ, RZ, 0, 0 ;  /* 0x00000000ff097431 */ /* 0x000fe400000001ff */
[----:B------:R-:W-:Y:S01]  /*01f0*/  IMAD.MOV.U32 R17, RZ, RZ, RZ ;  /* 0x000000ffff117224 */ /* 0x000fe200078e00ff */
[----:B0-----:R-:W-:Y:S02]  /*0200*/  UISETP.GE.U32.AND UP0, UPT, UR8, 0x10, UPT ;  /* 0x000000100800788c */ /* 0x001fe4000bf06070 */
[----:B------:R-:W-:-:S07]  /*0210*/  IMAD R10, R4, UR8, RZ ;  /* 0x00000008040a7c24 */ /* 0x000fce000f8e02ff */
[----:B------:R-:W-:Y:S05]  /*0220*/  BRA.U !UP0, `(.L_x_90) ;  /* 0x0000000108ac7547 */ /* 0x000fea000b800000 */
[----:B------:R-:W-:Y:S01]  /*0230*/  MOV R17, RZ ;  /* 0x000000ff00117202 */ /* 0x000fe20000000f00 */
[----:B------:R-:W-:Y:S01]  /*0240*/  IMAD.MOV.U32 R9, RZ, RZ, R8 ;  /* 0x000000ffff097224 */ /* 0x000fe200078e0008 */
[----:B------:R-:W-:-:S07]  /*0250*/  MOV R11, R10 ;  /* 0x0000000a000b7202 */ /* 0x000fce0000000f00 */
.L_x_91:
[----:B------:R-:W-:Y:S02]  /*0260*/  MOV R2, UR4 ;  /* 0x0000000400027c02 */ /* 0x000fe40008000f00 */
[----:B------:R-:W-:-:S03]  /*0270*/  MOV R3, UR5 ;  /* 0x0000000500037c02 */ /* 0x000fc60008000f00 */
[----:B------:R-:W-:-:S05]  /*0280*/  IMAD.WIDE R2, R11, 0x4, R2 ;  /* 0x000000040b027825 */ /* 0x000fca00078e0202 */
[----:B------:R-:W2:Y:S04]  /*0290*/  LDG.E R26, desc[UR6][R2.64+-0x20] ;  /* 0xffffe006021a7981 */ /* 0x000ea8000c1e1900 */
[----:B------:R-:W3:Y:S04]  /*02a0*/  LDG.E R25, desc[UR6][R2.64+-0x1c] ;  /* 0xffffe40602197981 */ /* 0x000ee8000c1e1900 */
[----:B------:R-:W4:Y:S04]  /*02b0*/  LDG.E R24, desc[UR6][R2.64+-0x18] ;  /* 0xffffe80602187981 */ /* 0x000f28000c1e1900 */
[----:B------:R-:W5:Y:S04]  /*02c0*/  LDG.E R23, desc[UR6][R2.64+-0x14] ;  /* 0xffffec0602177981 */ /* 0x000f68000c1e1900 */
[----:B------:R-:W5:Y:S04]  /*02d0*/  LDG.E R18, desc[UR6][R2.64+-0x10] ;  /* 0xfffff00602127981 */ /* 0x000f68000c1e1900 */
[----:B------:R-:W5:Y:S04]  /*02e0*/  LDG.E R16, desc[UR6][R2.64+-0xc] ;  /* 0xfffff40602107981 */ /* 0x000f68000c1e1900 */
[----:B------:R-:W5:Y:S04]  /*02f0*/  LDG.E R15, desc[UR6][R2.64+-0x8] ;  /* 0xfffff806020f7981 */ /* 0x000f68000c1e1900 */
[----:B------:R-:W5:Y:S04]  /*0300*/  LDG.E R14, desc[UR6][R2.64+-0x4] ;  /* 0xfffffc06020e7981 */ /* 0x000f68000c1e1900 */
[----:B------:R-:W5:Y:S04]  /*0310*/  LDG.E R13, desc[UR6][R2.64] ;  /* 0x00000006020d7981 */ /* 0x000f68000c1e1900 */
[----:B------:R-:W5:Y:S01]  /*0320*/  LDG.E R12, desc[UR6][R2.64+0x4] ;  /* 0x00000406020c7981 */ /* 0x000f62000c1e1900 */
[----:B--2---:R-:W-:-:S03]  /*0330*/  FADD R26, R26, R17 ;  /* 0x000000111a1a7221 */ /* 0x004fc60000000000 */
[----:B------:R-:W2:Y:S01]  /*0340*/  LDG.E R17, desc[UR6][R2.64+0x8] ;  /* 0x0000080602117981 */ /* 0x000ea2000c1e1900 */
[----:B---3--:R-:W-:-:S03]  /*0350*/  FADD R27, R26, R25 ;  /* 0x000000191a1b7221 */ /* 0x008fc60000000000 */
[----:B------:R-:W3:Y:S01]  /*0360*/  LDG.E R25, desc[UR6][R2.64+0xc] ;  /* 0x00000c0602197981 */ /* 0x000ee2000c1e1900 */
[----:B----4-:R-:W-:-:S03]  /*0370*/  FADD R26, R27, R24 ;  /* 0x000000181b1a7221 */ /* 0x010fc60000000000 */
[----:B------:R-:W4:Y:S01]  /*0380*/  LDG.E R24, desc[UR6][R2.64+0x10] ;  /* 0x0000100602187981 */ /* 0x000f22000c1e1900 */
[----:B-----5:R-:W-:-:S03]  /*0390*/  FADD R27, R26, R23 ;  /* 0x000000171a1b7221 */ /* 0x020fc60000000000 */
[----:B------:R-:W5:Y:S01]  /*03a0*/  LDG.E R23, desc[UR6][R2.64+0x14] ;  /* 0x0000140602177981 */ /* 0x000f62000c1e1900 */
[----:B------:R-:W-:-:S03]  /*03b0*/  FADD R27, R27, R18 ;  /* 0x000000121b1b7221 */ /* 0x000fc60000000000 */
[----:B------:R-:W5:Y:S04]  /*03c0*/  LDG.E R18, desc[UR6][R2.64+0x18] ;  /* 0x0000180602127981 */ /* 0x000f68000c1e1900 */
[----:B------:R-:W5:Y:S01]  /*03d0*/  LDG.E R26, desc[UR6][R2.64+0x1c] ;  /* 0x00001c06021a7981 */ /* 0x000f62000c1e1900 */
[----:B------:R-:W-:Y:S01]  /*03e0*/  FADD R16, R27, R16 ;  /* 0x000000101b107221 */ /* 0x000fe20000000000 */
[----:B------:R-:W-:Y:S01]  /*03f0*/  IADD3 R9, PT, PT, R9, 0x10, RZ ;  /* 0x0000001009097810 */ /* 0x000fe20007ffe0ff */
[----:B------:R-:W-:Y:S02]  /*0400*/  VIADD R11, R11, 0x10 ;  /* 0x000000100b0b7836 */ /* 0x000fe40000000000 */
[----:B------:R-:W-:Y:S01]  /*0410*/  FADD R15, R16, R15 ;  /* 0x0000000f100f7221 */ /* 0x000fe20000000000 */
[----:B------:R-:W-:-:S03]  /*0420*/  ISETP.NE.AND P0, PT, R9, RZ, PT ;  /* 0x000000ff0900720c */ /* 0x000fc60003f05270 */
[----:B------:R-:W-:-:S04]  /*0430*/  FADD R14, R15, R14 ;  /* 0x0000000e0f0e7221 */ /* 0x000fc80000000000 */
[----:B------:R-:W-:-:S04]  /*0440*/  FADD R13, R14, R13 ;  /* 0x0000000d0e0d7221 */ /* 0x000fc80000000000 */
[----:B------:R-:W-:-:S04]  /*0450*/  FADD R12, R13, R12 ;  /* 0x0000000c0d0c7221 */ /* 0x000fc80000000000 */
[----:B--2---:R-:W-:-:S04]  /*0460*/  FADD R12, R12, R17 ;  /* 0x000000110c0c7221 */ /* 0x004fc80000000000 */
[----:B---3--:R-:W-:-:S04]  /*0470*/  FADD R25, R12, R25 ;  /* 0x000000190c197221 */ /* 0x008fc80000000000 */
[----:B----4-:R-:W-:-:S04]  /*0480*/  FADD R24, R25, R24 ;  /* 0x0000001819187221 */ /* 0x010fc80000000000 */
[----:B-----5:R-:W-:-:S04]  /*0490*/  FADD R23, R24, R23 ;  /* 0x0000001718177221 */ /* 0x020fc80000000000 */
[----:B------:R-:W-:-:S04]  /*04a0*/  FADD R23, R23, R18 ;  /* 0x0000001217177221 */ /* 0x000fc80000000000 */
[----:B------:R-:W-:Y:S01]  /*04b0*/  FADD R17, R23, R26 ;  /* 0x0000001a17117221 */ /* 0x000fe20000000000 */
[----:B------:R-:W-:Y:S06]  /*04c0*/  @P0 BRA `(.L_x_91) ;  /* 0xfffffffc00640947 */ /* 0x000fec000383ffff */
[----:B------:R-:W-:-:S07]  /*04d0*/  MOV R9, R6 ;  /* 0x0000000600097202 */ /* 0x000fce0000000f00 */
.L_x_90:
[----:B------:R-:W-:-:S13]  /*04e0*/  ISETP.NE.AND P0, PT, R19, RZ, PT ;  /* 0x000000ff1300720c */ /* 0x000fda0003f05270 */
[----:B------:R-:W-:Y:S05]  /*04f0*/  @!P0 BRA `(.L_x_92) ;  /* 0x0000000000d08947 */ /* 0x000fea0003800000 */
[----:B------:R-:W-:Y:S02]  /*0500*/  ISETP.GE.U32.AND P0, PT, R21, 0x7, PT ;  /* 0x000000071500780c */ /* 0x000fe40003f06070 */
[----:B------:R-:W-:-:S11]  /*0510*/  ISETP.NE.AND P1, PT, R20, RZ, PT ;  /* 0x000000ff1400720c */ /* 0x000fd60003f25270 */
[----:B------:R-:W-:Y:S05]  /*0520*/  @!P0 BRA `(.L_x_93) ;  /* 0x0000000000508947 */ /* 0x000fea0003800000 */
[----:B------:R-:W0:Y:S01]  /*0530*/  LDC.64 R2, c[0x0][0x380] ;  /* 0x0000e000ff027b82 */ /* 0x000e220000000a00 */
[----:B------:R-:W-:-:S05]  /*0540*/  IADD3 R11, PT, PT, R10, R9, RZ ;  /* 0x000000090a0b7210 */ /* 0x000fca0007ffe0ff */
[----:B0-----:R-:W-:-:S05]  /*0550*/  IMAD.WIDE R2, R11, 0x4, R2 ;  /* 0x000000040b027825 */ /* 0x001fca00078e0202 */
[----:B------:R-:W2:Y:S04]  /*0560*/  LDG.E R12, desc[UR6][R2.64] ;  /* 0x00000006020c7981 */ /* 0x000ea8000c1e1900 */
[----:B------:R-:W3:Y:S04]  /*0570*/  LDG.E R11, desc[UR6][R2.64+0x4] ;  /* 0x00000406020b7981 */ /* 0x000ee8000c1e1900 */
[----:B------:R-:W4:Y:S04]  /*0580*/  LDG.E R14, desc[UR6][R2.64+0x8] ;  /* 0x00000806020e7981 */ /* 0x000f28000c1e1900 */
[----:B------:R-:W5:Y:S04]  /*0590*/  LDG.E R16, desc[UR6][R2.64+0xc] ;  /* 0x00000c0602107981 */ /* 0x000f68000c1e1900 */
[----:B------:R-:W5:Y:S04]  /*05a0*/  LDG.E R18, desc[UR6][R2.64+0x10] ;  /* 0x0000100602127981 */ /* 0x000f68000c1e1900 */
[----:B------:R-:W5:Y:S04]  /*05b0*/  LDG.E R24, desc[UR6][R2.64+0x14] ;  /* 0x0000140602187981 */ /* 0x000f68000c1e1900 */
[----:B------:R-:W5:Y:S04]  /*05c0*/  LDG.E R26, desc[UR6][R2.64+0x18] ;  /* 0x00001806021a7981 */ /* 0x000f68000c1e1900 */
[----:B------:R-:W5:Y:S01]  /*05d0*/  LDG.E R28, desc[UR6][R2.64+0x1c] ;  /* 0x00001c06021c7981 */ /* 0x000f62000c1e1900 */
[----:B------:R-:W-:Y:S01]  /*05e0*/  IADD3 R9, PT, PT, R9, 0x8, RZ ;  /* 0x0000000809097810 */ /* 0x000fe20007ffe0ff */
[----:B--2---:R-:W-:-:S04]  /*05f0*/  FADD R12, R17, R12 ;  /* 0x0000000c110c7221 */ /* 0x004fc80000000000 */
[----:B---3--:R-:W-:-:S04]  /*0600*/  FADD R11, R12, R11 ;  /* 0x0000000b0c0b7221 */ /* 0x008fc80000000000 */
[----:B----4-:R-:W-:-:S04]  /*0610*/  FADD R11, R11, R14 ;  /* 0x0000000e0b0b7221 */ /* 0x010fc80000000000 */
[----:B-----5:R-:W-:-:S04]  /*0620*/  FADD R11, R11, R16 ;  /* 0x000000100b0b7221 */ /* 0x020fc80000000000 */
[----:B------:R-:W-:-:S04]  /*0630*/  FADD R11, R11, R18 ;  /* 0x000000120b0b7221 */ /* 0x000fc80000000000 */
[----:B------:R-:W-:-:S04]  /*0640*/  FADD R11, R11, R24 ;  /* 0x000000180b0b7221 */ /* 0x000fc80000000000 */
[----:B------:R-:W-:-:S04]  /*0650*/  FADD R11, R11, R26 ;  /* 0x0000001a0b0b7221 */ /* 0x000fc80000000000 */
[----:B------:R-:W-:-:S07]  /*0660*/  FADD R17, R11, R28 ;  /* 0x0000001c0b117221 */ /* 0x000fce0000000000 */
.L_x_93:
[----:B------:R-:W-:Y:S05]  /*0670*/  @!P1 BRA `(.L_x_92) ;  /* 0x0000000000709947 */ /* 0x000fea0003800000 */
[----:B------:R-:W-:Y:S02]  /*0680*/  ISETP.GE.U32.AND P0, PT, R22, 0x3, PT ;  /* 0x000000031600780c */ /* 0x000fe40003f06070 */
[----:B------:R-:W-:-:S11]  /*0690*/  ISETP.NE.AND P1, PT, R7, RZ, PT ;  /* 0x000000ff0700720c */ /* 0x000fd60003f25270 */
[----:B------:R-:W-:Y:S05]  /*06a0*/  @!P0 BRA `(.L_x_94) ;  /* 0x0000000000308947 */ /* 0x000fea0003800000 */
[----:B------:R-:W0:Y:S01]  /*06b0*/  LDC.64 R2, c[0x0][0x380] ;  /* 0x0000e000ff027b82 */ /* 0x000e220000000a00 */
[----:B------:R-:W-:-:S04]  /*06c0*/  IMAD.IADD R11, R10, 0x1, R9 ;  /* 0x000000010a0b7824 */ /* 0x000fc800078e0209 */
[----:B0-----:R-:W-:-:S05]  /*06d0*/  IMAD.WIDE R2, R11, 0x4, R2 ;  /* 0x000000040b027825 */ /* 0x001fca00078e0202 */
[----:B------:R-:W2:Y:S04]  /*06e0*/  LDG.E R12, desc[UR6][R2.64] ;  /* 0x00000006020c7981 */ /* 0x000ea8000c1e1900 */
[----:B------:R-:W3:Y:S04]  /*06f0*/  LDG.E R11, desc[UR6][R2.64+0x4] ;  /* 0x00000406020b7981 */ /* 0x000ee8000c1e1900 */
[----:B------:R-:W4:Y:S04]  /*0700*/  LDG.E R14, desc[UR6][R2.64+0x8] ;  /* 0x00000806020e7981 */ /* 0x000f28000c1e1900 */
[----:B------:R-:W5:Y:S01]  /*0710*/  LDG.E R16, desc[UR6][R2.64+0xc] ;  /* 0x00000c0602107981 */ /* 0x000f62000c1e1900 */
[----:B------:R-:W-:Y:S01]  /*0720*/  IADD3 R9, PT, PT, R9, 0x4, RZ ;  /* 0x0000000409097810 */ /* 0x000fe20007ffe0ff */
[----:B--2---:R-:W-:-:S04]  /*0730*/  FADD R12, R17, R12 ;  /* 0x0000000c110c7221 */ /* 0x004fc80000000000 */
[----:B---3--:R-:W-:-:S04]  /*0740*/  FADD R11, R12, R11 ;  /* 0x0000000b0c0b7221 */ /* 0x008fc80000000000 */
[----:B----4-:R-:W-:-:S04]  /*0750*/  FADD R11, R11, R14 ;  /* 0x0000000e0b0b7221 */ /* 0x010fc80000000000 */
[----:B-----5:R-:W-:-:S07]  /*0760*/  FADD R17, R11, R16 ;  /* 0x000000100b117221 */ /* 0x020fce0000000000 */
.L_x_94:
[----:B------:R-:W-:Y:S05]  /*0770*/  @!P1 BRA `(.L_x_92) ;  /* 0x0000000000309947 */ /* 0x000fea0003800000 */
[----:B------:R-:W0:Y:S01]  /*0780*/  LDC.64 R2, c[0x0][0x380] ;  /* 0x0000e000ff027b82 */ /* 0x000e220000000a00 */
[----:B------:R-:W-:-:S05]  /*0790*/  IADD3 R9, PT, PT, R10, R9, RZ ;  /* 0x000000090a097210 */ /* 0x000fca0007ffe0ff */
[----:B0-----:R-:W-:-:S05]  /*07a0*/  IMAD.WIDE R2, R9, 0x4, R2 ;  /* 0x0000000409027825 */ /* 0x001fca00078e0202 */
[----:B------:R-:W2:Y:S01]  /*07b0*/  LDG.E R10, desc[UR6][R2.64] ;  /* 0x00000006020a7981 */ /* 0x000ea2000c1e1900 */
[----:B------:R-:W-:Y:S01]  /*07c0*/  ISETP.NE.AND P0, PT, R7, 0x1, PT ;  /* 0x000000010700780c */ /* 0x000fe20003f05270 */
[----:B--2---:R-:W-:-:S12]  /*07d0*/  FADD R17, R17, R10 ;  /* 0x0000000a11117221 */ /* 0x004fd80000000000 */
[----:B------:R-:W-:Y:S05]  /*07e0*/  @!P0 BRA `(.L_x_92) ;  /* 0x0000000000148947 */ /* 0x000fea0003800000 */
[----:B------:R-:W-:Y:S01]  /*07f0*/  ISETP.NE.AND P0, PT, R7, 0x2, PT ;  /* 0x000000020700780c */ /* 0x000fe20003f05270 */
[----:B------:R-:W2:-:S12]  /*0800*/  LDG.E R10, desc[UR6][R2.64+0x4] ;  /* 0x00000406020a7981 */ /* 0x000e98000c1e1900 */
[----:B------:R-:W3:Y:S01]  /*0810*/  @P0 LDG.E R12, desc[UR6][R2.64+0x8] ;  /* 0x00000806020c0981 */ /* 0x000ee2000c1e1900 */
[----:B--2---:R-:W-:-:S04]  /*0820*/  FADD R17, R17, R10 ;  /* 0x0000000a11117221 */ /* 0x004fc80000000000 */
[----:B---3--:R-:W-:-:S07]  /*0830*/  @P0 FADD R17, R17, R12 ;  /* 0x0000000c11110221 */ /* 0x008fce0000000000 */
.L_x_92:
[----:B------:R-:W0:Y:S01]  /*0840*/  MUFU.RCP R3, R0 ;  /* 0x0000000000037308 */ /* 0x000e220000001000 */
[----:B------:R-:W-:Y:S07]  /*0850*/  BSSY.RECONVERGENT B0, `(.L_x_95) ;  /* 0x000000b000007945 */ /* 0x000fee0003800200 */
[----:B------:R-:W1:Y:S01]  /*0860*/  FCHK P0, R17, R0 ;  /* 0x0000000011007302 */ /* 0x000e620000000000 */
[----:B0-----:R-:W-:-:S04]  /*0870*/  FFMA R2, -R0, R3, 1 ;  /* 0x3f80000000027423 */ /* 0x001fc80000000103 */
[----:B------:R-:W-:-:S04]  /*0880*/  FFMA R2, R3, R2, R3 ;  /* 0x0000000203027223 */ /* 0x000fc80000000003 */
[----:B------:R-:W-:-:S04]  /*0890*/  FFMA R3, R2, R17, RZ ;  /* 0x0000001102037223 */ /* 0x000fc800000000ff */
[----:B------:R-:W-:-:S04]  /*08a0*/  FFMA R10, -R0, R3, R17 ;  /* 0x00000003000a7223 */ /* 0x000fc80000000111 */
[----:B------:R-:W-:Y:S01]  /*08b0*/  FFMA R9, R2, R10, R3 ;  /* 0x0000000a02097223 */ /* 0x000fe20000000003 */
[----:B-1----:R-:W-:Y:S06]  /*08c0*/  @!P0 BRA `(.L_x_96) ;  /* 0x00000000000c8947 */ /* 0x002fec0003800000 */
[----:B------:R-:W-:Y:S02]  /*08d0*/  MOV R2, R17 ;  /* 0x0000001100027202 */ /* 0x000fe40000000f00 */
[----:B------:R-:W-:-:S07]  /*08e0*/  MOV R10, 0x900 ;  /* 0x00000900000a7802 */ /* 0x000fce0000000f00 */
[----:B------:R-:W-:Y:S05]  /*08f0*/  CALL.REL.NOINC `($__internal_2_$__cuda_sm3x_div_rn_noftz_f32_slowpath) ;  /* 0x0000000800f47944 */ /* 0x000fea0003c00000 */
.L_x_96:
[----:B------:R-:W-:Y:S05]  /*0900*/  BSYNC.RECONVERGENT B0 ;  /* 0x0000000000007941 */ /* 0x000fea0003800200 */
.L_x_95:
[----:B------:R-:W0:Y:S01]  /*0910*/  LDC.64 R2, c[0x0][0x388] ;  /* 0x0000e200ff027b82 */ /* 0x000e220000000a00 */
[----:B------:R-:W1:Y:S01]  /*0920*/  LDCU UR8, c[0x0][0x390] ;  /* 0x00007200ff0877ac */ /* 0x000e620008000800 */
[----:B0-----:R-:W-:-:S04]  /*0930*/  IMAD.WIDE R2, R4, 0x4, R2 ;  /* 0x0000000404027825 */ /* 0x001fc800078e0202 */
[----:B------:R-:W-:Y:S01]  /*0940*/  IMAD.IADD R4, R5, 0x1, R4 ;  /* 0x0000000105047824 */ /* 0x000fe200078e0204 */
[----:B------:R0:W-:Y:S04]  /*0950*/  STG.E desc[UR6][R2.64], R9 ;  /* 0x0000000902007986 */ /* 0x0001e8000c101906 */
[----:B-1----:R-:W-:-:S13]  /*0960*/  ISETP.GE.AND P0, PT, R4, UR8, PT ;  /* 0x0000000804007c0c */ /* 0x002fda000bf06270 */
[----:B0-----:R-:W-:Y:S05]  /*0970*/  @!P0 BRA `(.L_x_97) ;  /* 0xfffffff800148947 */ /* 0x001fea000383ffff */
[----:B------:R-:W-:Y:S05]  /*0980*/  EXIT ;  /* 0x000000000000794d */ /* 0x000fea0003800000 */
.L_x_89:
[C---:B------:R-:W-:Y:S02]  /*0990*/  LOP3.LUT R23, R7.reuse, 0xf, RZ, 0xc0, !PT ;  /* 0x0000000f07177812 */ /* 0x040fe400078ec0ff */
[C---:B------:R-:W-:Y:S02]  /*09a0*/  LOP3.LUT R24, R7.reuse, 0x7, RZ, 0xc0, !PT ;  /* 0x0000000707187812 */ /* 0x040fe400078ec0ff */
[C---:B------:R-:W-:Y:S02]  /*09b0*/  LOP3.LUT R6, R7.reuse, 0x7ffffff0, RZ, 0xc0, !PT ;  /* 0x7ffffff007067812 */ /* 0x040fe400078ec0ff */
[----:B------:R-:W-:Y:S02]  /*09c0*/  LOP3.LUT R7, R7, 0x3, RZ, 0xc0, !PT ;  /* 0x0000000307077812 */ /* 0x000fe400078ec0ff */
[----:B------:R-:W-:Y:S02]  /*09d0*/  IADD3 R25, PT, PT, R23, -0x1, RZ ;  /* 0xffffffff17197810 */ /* 0x000fe40007ffe0ff */
[----:B------:R-:W-:-:S07]  /*09e0*/  IADD3 R26, PT, PT, R24, -0x1, RZ ;  /* 0xffffffff181a7810 */ /* 0x000fce0007ffe0ff */
.L_x_106:
[----:B------:R-:W0:Y:S01]  /*09f0*/  LDC R9, c[0x0][0x394] ;  /* 0x0000e500ff097b82 */ /* 0x000e220000000800 */
[----:B------:R-:W-:Y:S02]  /*0a00*/  HFMA2 R0, -RZ, RZ, 0, 0 ;  /* 0x00000000ff007431 */ /* 0x000fe400000001ff */
[----:B------:R-:W-:Y:S01]  /*0a10*/  IMAD.MOV.U32 R8, RZ, RZ, RZ ;  /* 0x000000ffff087224 */ /* 0x000fe200078e00ff */
[----:B0-----:R-:W-:-:S13]  /*0a20*/  ISETP.GE.U32.AND P0, PT, R9, 0x10, PT ;  /* 0x000000100900780c */ /* 0x001fda0003f06070 */
[----:B------:R-:W-:Y:S05]  /*0a30*/  @!P0 BRA `(.L_x_98) ;  /* 0x0000000000a48947 */ /* 0x000fea0003800000 */
[----:B------:R-:W-:Y:S02]  /*0a40*/  MOV R0, RZ ;  /* 0x000000ff00007202 */ /* 0x000fe40000000f00 */
[----:B------:R-:W-:-:S07]  /*0a50*/  MOV R11, RZ ;  /* 0x000000ff000b7202 */ /* 0x000fce0000000f00 */
.L_x_99:
[----:B------:R-:W0:Y:S01]  /*0a60*/  LDC.64 R2, c[0x0][0x380] ;  /* 0x0000e000ff027b82 */ /* 0x000e220000000a00 */
[----:B------:R-:W-:-:S04]  /*0a70*/  IMAD R13, R4, R9, R11 ;  /* 0x00000009040d7224 */ /* 0x000fc800078e020b */
        /* <DEDUP_REMOVED lines=13> */
[----:B------:R-:W5:Y:S01]  /*0b50*/  LDG.E R20, desc[UR6][R2.64+0x30] ;  /* 0x0000300602147981 */ /* 0x000f62000c1e1900 */
[----:B--2---:R-:W-:-:S03]  /*0b60*/  FFMA R21, R21, R21, R0 ;  /* 0x0000001515157223 */ /* 0x004fc60000000000 */
[----:B------:R-:W2:Y:S01]  /*0b70*/  LDG.E R0, desc[UR6][R2.64+0x34] ;  /* 0x0000340602007981 */ /* 0x000ea2000c1e1900 */
[----:B---3--:R-:W-:-:S03]  /*0b80*/  FFMA R27, R22, R22, R21 ;  /* 0x00000016161b7223 */ /* 0x008fc60000000015 */
[----:B------:R-:W3:Y:S04]  /*0b90*/  LDG.E R21, desc[UR6][R2.64+0x38] ;  /* 0x0000380602157981 */ /* 0x000ee8000c1e1900 */
[----:B------:R-:W3:Y:S01]  /*0ba0*/  LDG.E R22, desc[UR6][R2.64+0x3c] ;  /* 0x00003c0602167981 */ /* 0x000ee2000c1e1900 */
[----:B----4-:R-:W-:Y:S01]  /*0bb0*/  FFMA R27, R8, R8, R27 ;  /* 0x00000008081b7223 */ /* 0x010fe2000000001b */
[----:B------:R-:W-:-:S03]  /*0bc0*/  IADD3 R11, PT, PT, R11, 0x10, RZ ;  /* 0x000000100b0b7810 */ /* 0x000fc60007ffe0ff */
[----:B-----5:R-:W-:Y:S01]  /*0bd0*/  FFMA R27, R10, R10, R27 ;  /* 0x0000000a0a1b7223 */ /* 0x020fe2000000001b */
[----:B------:R-:W-:-:S03]  /*0be0*/  ISETP.NE.AND P0, PT, R11, R6, PT ;  /* 0x000000060b00720c */ /* 0x000fc60003f05270 */
[----:B------:R-:W-:-:S04]  /*0bf0*/  FFMA R12, R12, R12, R27 ;  /* 0x0000000c0c0c7223 */ /* 0x000fc8000000001b */
        /* <DEDUP_REMOVED lines=8> */
[----:B--2---:R-:W-:-:S04]  /*0c80*/  FFMA R0, R0, R0, R19 ;  /* 0x0000000000007223 */ /* 0x004fc80000000013 */
[----:B---3--:R-:W-:-:S04]  /*0c90*/  FFMA R21, R21, R21, R0 ;  /* 0x0000001515157223 */ /* 0x008fc80000000000 */
[----:B------:R-:W-:Y:S01]  /*0ca0*/  FFMA R0, R22, R22, R21 ;  /* 0x0000001616007223 */ /* 0x000fe20000000015 */
[----:B------:R-:W-:Y:S06]  /*0cb0*/  @P0 BRA `(.L_x_99) ;  /* 0xfffffffc00680947 */ /* 0x000fec000383ffff */
[----:B------:R-:W-:-:S07]  /*0cc0*/  IMAD.MOV.U32 R8, RZ, RZ, R6 ;  /* 0x000000ffff087224 */ /* 0x000fce00078e0006 */
.L_x_98:
[----:B------:R-:W-:-:S13]  /*0cd0*/  ISETP.NE.AND P0, PT, R23, RZ, PT ;  /* 0x000000ff1700720c */ /* 0x000fda0003f05270 */
[----:B------:R-:W-:Y:S05]  /*0ce0*/  @!P0 BRA `(.L_x_100) ;  /* 0x0000000000d08947 */ /* 0x000fea0003800000 */
[----:B------:R-:W-:Y:S02]  /*0cf0*/  ISETP.GE.U32.AND P0, PT, R25, 0x7, PT ;  /* 0x000000071900780c */ /* 0x000fe40003f06070 */
[----:B------:R-:W-:-:S11]  /*0d00*/  ISETP.NE.AND P1, PT, R24, RZ, PT ;  /* 0x000000ff1800720c */ /* 0x000fd60003f25270 */
[----:B------:R-:W-:Y:S05]  /*0d10*/  @!P0 BRA `(.L_x_101) ;  /* 0x0000000000508947 */ /* 0x000fea0003800000 */
        /* <DEDUP_REMOVED lines=12> */
[----:B--2---:R-:W-:-:S04]  /*0de0*/  FFMA R0, R11, R11, R0 ;  /* 0x0000000b0b007223 */ /* 0x004fc80000000000 */
[----:B---3--:R-:W-:-:S04]  /*0df0*/  FFMA R0, R13, R13, R0 ;  /* 0x0000000d0d007223 */ /* 0x008fc80000000000 */
[----:B----4-:R-:W-:-:S04]  /*0e00*/  FFMA R0, R15, R15, R0 ;  /* 0x0000000f0f007223 */ /* 0x010fc80000000000 */
[----:B-----5:R-:W-:-:S04]  /*0e10*/  FFMA R0, R17, R17, R0 ;  /* 0x0000001111007223 */ /* 0x020fc80000000000 */
[----:B------:R-:W-:-:S04]  /*0e20*/  FFMA R0, R19, R19, R0 ;  /* 0x0000001313007223 */ /* 0x000fc80000000000 */
[----:B------:R-:W-:-:S04]  /*0e30*/  FFMA R0, R21, R21, R0 ;  /* 0x0000001515007223 */ /* 0x000fc80000000000 */
[----:B------:R-:W-:-:S04]  /*0e40*/  FFMA R0, R27, R27, R0 ;  /* 0x0000001b1b007223 */ /* 0x000fc80000000000 */
[----:B------:R-:W-:-:S07]  /*0e50*/  FFMA R0, R29, R29, R0 ;  /* 0x0000001d1d007223 */ /* 0x000fce0000000000 */
.L_x_101:
        /* <DEDUP_REMOVED lines=10> */
[----:B------:R-:W5:Y:S01]  /*0f00*/  LDG.E R17, desc[UR6][R2.64+0xc] ;  /* 0x00000c0602117981 */ /* 0x000f62000c1e1900 */
[----:B------:R-:W-:Y:S01]  /*0f10*/  IADD3 R8, PT, PT, R8, 0x4, RZ ;  /* 0x0000000408087810 */ /* 0x000fe20007ffe0ff */
[----:B--2---:R-:W-:-:S04]  /*0f20*/  FFMA R0, R11, R11, R0 ;  /* 0x0000000b0b007223 */ /* 0x004fc80000000000 */
[----:B---3--:R-:W-:-:S04]  /*0f30*/  FFMA R0, R13, R13, R0 ;  /* 0x0000000d0d007223 */ /* 0x008fc80000000000 */
[----:B----4-:R-:W-:-:S04]  /*0f40*/  FFMA R0, R15, R15, R0 ;  /* 0x0000000f0f007223 */ /* 0x010fc80000000000 */
[----:B-----5:R-:W-:-:S07]  /*0f50*/  FFMA R0, R17, R17, R0 ;  /* 0x0000001111007223 */ /* 0x020fce0000000000 */
.L_x_102:
[----:B------:R-:W-:Y:S05]  /*0f60*/  @!P1 BRA `(.L_x_100) ;  /* 0x0000000000309947 */ /* 0x000fea0003800000 */
[----:B------:R-:W0:Y:S01]  /*0f70*/  LDC.64 R2, c[0x0][0x380] ;  /* 0x0000e000ff027b82 */ /* 0x000e220000000a00 */
[----:B------:R-:W-:-:S04]  /*0f80*/  IMAD R9, R4, R9, R8 ;  /* 0x0000000904097224 */ /* 0x000fc800078e0208 */
[----:B0-----:R-:W-:-:S05]  /*0f90*/  IMAD.WIDE R2, R9, 0x4, R2 ;  /* 0x0000000409027825 */ /* 0x001fca00078e0202 */
[----:B------:R-:W2:Y:S01]  /*0fa0*/  LDG.E R9, desc[UR6][R2.64] ;  /* 0x0000000602097981 */ /* 0x000ea2000c1e1900 */
[----:B------:R-:W-:Y:S01]  /*0fb0*/  ISETP.NE.AND P0, PT, R7, 0x1, PT ;  /* 0x000000010700780c */ /* 0x000fe20003f05270 */
[----:B--2---:R-:W-:-:S12]  /*0fc0*/  FFMA R0, R9, R9, R0 ;  /* 0x0000000909007223 */ /* 0x004fd80000000000 */
[----:B------:R-:W-:Y:S05]  /*0fd0*/  @!P0 BRA `(.L_x_100) ;  /* 0x0000000000148947 */ /* 0x000fea0003800000 */
[----:B------:R-:W-:Y:S01]  /*0fe0*/  ISETP.NE.AND P0, PT, R7, 0x2, PT ;  /* 0x000000020700780c */ /* 0x000fe20003f05270 */
[----:B------:R-:W2:-:S12]  /*0ff0*/  LDG.E R9, desc[UR6][R2.64+0x4] ;  /* 0x0000040602097981 */ /* 0x000e98000c1e1900 */
[----:B------:R-:W3:Y:S01]  /*1000*/  @P0 LDG.E R11, desc[UR6][R2.64+0x8] ;  /* 0x00000806020b0981 */ /* 0x000ee2000c1e1900 */
[----:B--2---:R-:W-:-:S04]  /*1010*/  FFMA R0, R9, R9, R0 ;  /* 0x0000000909007223 */ /* 0x004fc80000000000 */
[----:B---3--:R-:W-:-:S07]  /*1020*/  @P0 FFMA R0, R11, R11, R0 ;  /* 0x0000000b0b000223 */ /* 0x008fce0000000000 */
.L_x_100:
[----:B------:R-:W-:Y:S01]  /*1030*/  IADD3 R2, PT, PT, R0, -0xd000000, RZ ;  /* 0xf300000000027810 */ /* 0x000fe20007ffe0ff */
[----:B------:R0:W1:Y:S01]  /*1040*/  MUFU.RSQ R3, R0 ;  /* 0x0000000000037308 */ /* 0x0000620000001400 */
[----:B------:R-:W-:Y:S02]  /*1050*/  BSSY.RECONVERGENT B0, `(.L_x_103) ;  /* 0x000000a000007945 */ /* 0x000fe40003800200 */
[----:B------:R-:W-:-:S13]  /*1060*/  ISETP.GT.U32.AND P0, PT, R2, 0x727fffff, PT ;  /* 0x727fffff0200780c */ /* 0x000fda0003f04070 */
[----:B0-----:R-:W-:Y:S05]  /*1070*/  @!P0 BRA `(.L_x_104) ;  /* 0x00000000000c8947 */ /* 0x001fea0003800000 */
[----:B------:R-:W-:-:S07]  /*1080*/  MOV R11, 0x10a0 ;  /* 0x000010a0000b7802 */ /* 0x000fce0000000f00 */
[----:B-1----:R-:W-:Y:S05]  /*1090*/  CALL.REL.NOINC `($__internal_1_$__cuda_sm20_sqrt_rn_f32_slowpath) ;  /* 0x0000000000b07944 */ /* 0x002fea0003c00000 */
[----:B------:R-:W-:Y:S05]  /*10a0*/  BRA `(.L_x_105) ;  /* 0x0000000000107947 */ /* 0x000fea0003800000 */
.L_x_104:
[C---:B-1----:R-:W-:Y:S01]  /*10b0*/  FMUL.FTZ R9, R3.reuse, R0 ;  /* 0x0000000003097220 */ /* 0x042fe20000410000 */
[----:B------:R-:W-:-:S03]  /*10c0*/  FMUL.FTZ R2, R3, 0.5 ;  /* 0x3f00000003027820 */ /* 0x000fc60000410000 */
[----:B------:R-:W-:-:S04]  /*10d0*/  FFMA R0, -R9, R9, R0 ;  /* 0x0000000909007223 */ /* 0x000fc80000000100 */
[----:B------:R-:W-:-:S07]  /*10e0*/  FFMA R9, R0, R2, R9 ;  /* 0x0000000200097223 */ /* 0x000fce0000000009 */
.L_x_105:
[----:B------:R-:W-:Y:S05]  /*10f0*/  BSYNC.RECONVERGENT B0 ;  /* 0x0000000000007941 */ /* 0x000fea0003800200 */
.L_x_103:
        /* <DEDUP_REMOVED lines=8> */
.L_x_88:
[----:B------:R-:W0:Y:S02]  /*1180*/  LDCU.U8 UR4, c[0x0][0x398] ;  /* 0x00007300ff0477ac */ /* 0x000e240008000000 */
[----:B0-----:R-:W-:-:S04]  /*1190*/  UPRMT UR4, UR4, 0x8880, URZ ;  /* 0x0000888004047896 */ /* 0x001fc800080000ff */
[----:B------:R-:W-:-:S09]  /*11a0*/  UISETP.NE.AND UP0, UPT, UR4, URZ, UPT ;  /* 0x000000ff0400728c */ /* 0x000fd2000bf05270 */
[----:B------:R-:W-:Y:S05]  /*11b0*/  BRA.U !UP0, `(.L_x_107) ;  /* 0x00000001081c7547 */ /* 0x000fea000b800000 */
[----:B------:R-:W0:Y:S02]  /*11c0*/  LDC.64 R6, c[0x0][0x388] ;  /* 0x0000e200ff067b82 */ /* 0x000e240000000a00 */
.L_x_108:
[----:B0-----:R-:W-:Y:S01]  /*11d0*/  IMAD.WIDE R2, R4, 0x4, R6 ;  /* 0x0000000404027825 */ /* 0x001fe200078e0206 */
[----:B------:R-:W-:-:S04]  /*11e0*/  IADD3 R4, PT, PT, R5, R4, RZ ;  /* 0x0000000405047210 */ /* 0x000fc80007ffe0ff */
[----:B------:R1:W-:Y:S01]  /*11f0*/  STG.E desc[UR6][R2.64], RZ ;  /* 0x000000ff02007986 */ /* 0x0003e2000c101906 */
[----:B------:R-:W-:-:S13]  /*1200*/  ISETP.GE.AND P0, PT, R4, UR8, PT ;  /* 0x0000000804007c0c */ /* 0x000fda000bf06270 */
[----:B-1----:R-:W-:Y:S05]  /*1210*/  @!P0 BRA `(.L_x_108) ;  /* 0xfffffffc00ec8947 */ /* 0x002fea000383ffff */
[----:B------:R-:W-:Y:S05]  /*1220*/  EXIT ;  /* 0x000000000000794d */ /* 0x000fea0003800000 */
.L_x_107:
[----:B------:R-:W0:Y:S08]  /*1230*/  MUFU.RCP R3, R0 ;  /* 0x0000000000037308 */ /* 0x000e300000001000 */
[----:B------:R-:W1:Y:S01]  /*1240*/  FCHK P0, RZ, R0 ;  /* 0x00000000ff007302 */ /* 0x000e620000000000 */
[----:B0-----:R-:W-:-:S04]  /*1250*/  FFMA R2, -R0, R3, 1 ;  /* 0x3f80000000027423 */ /* 0x001fc80000000103 */
[----:B------:R-:W-:-:S04]  /*1260*/  FFMA R6, R3, R2, R3 ;  /* 0x0000000203067223 */ /* 0x000fc80000000003 */
[----:B------:R-:W-:-:S04]  /*1270*/  FFMA R3, RZ, R6, RZ ;  /* 0x00000006ff037223 */ /* 0x000fc800000000ff */
[----:B------:R-:W-:-:S04]  /*1280*/  FFMA R2, -R0, R3, RZ ;  /* 0x0000000300027223 */ /* 0x000fc800000001ff */
[----:B------:R-:W-:Y:S01]  /*1290*/  FFMA R9, R6, R2, R3 ;  /* 0x0000000206097223 */ /* 0x000fe20000000003 */
[----:B-1----:R-:W-:Y:S06]  /*12a0*/  @!P0 BRA `(.L_x_109) ;  /* 0x00000000000c8947 */ /* 0x002fec0003800000 */
[----:B------:R-:W-:Y:S02]  /*12b0*/  MOV R2, RZ ;  /* 0x000000ff00027202 */ /* 0x000fe40000000f00 */
[----:B------:R-:W-:-:S07]  /*12c0*/  MOV R10, 0x12e0 ;  /* 0x000012e0000a7802 */ /* 0x000fce0000000f00 */
[----:B------:R-:W-:Y:S05]  /*12d0*/  CALL.REL.NOINC `($__internal_2_$__cuda_sm3x_div_rn_noftz_f32_slowpath) ;  /* 0x00000000007c7944 */ /* 0x000fea0003c00000 */
.L_x_109:
[----:B------:R-:W0:Y:S01]  /*12e0*/  LDC.64 R2, c[0x0][0x388] ;  /* 0x0000e200ff027b82 */ /* 0x000e220000000a00 */
[----:B------:R-:W1:Y:S02]  /*12f0*/  LDCU UR4, c[0x0][0x390] ;  /* 0x00007200ff0477ac */ /* 0x000e640008000800 */
.L_x_110:
[----:B0-----:R-:W-:Y:S01]  /*1300*/  IMAD.WIDE R6, R4, 0x4, R2 ;  /* 0x0000000404067825 */ /* 0x001fe200078e0202 */
[----:B------:R-:W-:-:S04]  /*1310*/  IADD3 R4, PT, PT, R5, R4, RZ ;  /* 0x0000000405047210 */ /* 0x000fc80007ffe0ff */
[----:B------:R2:W-:Y:S01]  /*1320*/  STG.E desc[UR6][R6.64], R9 ;  /* 0x0000000906007986 */ /* 0x0005e2000c101906 */
[----:B-1----:R-:W-:-:S13]  /*1330*/  ISETP.GE.AND P0, PT, R4, UR4, PT ;  /* 0x0000000404007c0c */ /* 0x002fda000bf06270 */
[----:B--2---:R-:W-:Y:S05]  /*1340*/  @!P0 BRA `(.L_x_110) ;  /* 0xfffffffc00ec8947 */ /* 0x004fea000383ffff */
[----:B------:R-:W-:Y:S05]  /*1350*/  EXIT ;  /* 0x000000000000794d */ /* 0x000fea0003800000 */
        .weak           $__internal_1_$__cuda_sm20_sqrt_rn_f32_slowpath
        .type           $__internal_1_$__cuda_sm20_sqrt_rn_f32_slowpath,@function
        .size           $__internal_1_$__cuda_sm20_sqrt_rn_f32_slowpath,($__internal_2_$__cuda_sm3x_div_rn_noftz_f32_slowpath - $__internal_1_$__cuda_sm20_sqrt_rn_f32_slowpath)
$__internal_1_$__cuda_sm20_sqrt_rn_f32_slowpath:
[----:B------:R-:W-:-:S13]  /*1360*/  LOP3.LUT P0, RZ, R0, 0x7fffffff, RZ, 0xc0, !PT ;  /* 0x7fffffff00ff7812 */ /* 0x000fda000780c0ff */
[----:B------:R-:W-:Y:S01]  /*1370*/  @!P0 IMAD.MOV.U32 R2, RZ, RZ, R0 ;  /* 0x000000ffff028224 */ /* 0x000fe200078e0000 */
[----:B------:R-:W-:Y:S06]  /*1380*/  @!P0 BRA `(.L_x_111) ;  /* 0x0000000000408947 */ /* 0x000fec0003800000 */
[----:B------:R-:W-:-:S13]  /*1390*/  FSETP.GEU.FTZ.AND P0, PT, R0, RZ, PT ;  /* 0x000000ff0000720b */ /* 0x000fda0003f1e000 */
[----:B------:R-:W-:Y:S01]  /*13a0*/  @!P0 MOV R2, 0x7fffffff ;  /* 0x7fffffff00028802 */ /* 0x000fe20000000f00 */
[----:B------:R-:W-:Y:S06]  /*13b0*/  @!P0 BRA `(.L_x_111) ;  /* 0x0000000000348947 */ /* 0x000fec0003800000 */
[----:B------:R-:W-:-:S13]  /*13c0*/  FSETP.GTU.FTZ.AND P0, PT, |R0|, +INF , PT ;  /* 0x7f8000000000780b */ /* 0x000fda0003f1c200 */
[----:B------:R-:W-:Y:S01]  /*13d0*/  @P0 FADD.FTZ R2, R0, 1 ;  /* 0x3f80000000020421 */ /* 0x000fe20000010000 */
[----:B------:R-:W-:Y:S06]  /*13e0*/  @P0 BRA `(.L_x_111) ;  /* 0x0000000000280947 */ /* 0x000fec0003800000 */
[----:B------:R-:W-:-:S13]  /*13f0*/  FSETP.NEU.FTZ.AND P0, PT, |R0|, +INF , PT ;  /* 0x7f8000000000780b */ /* 0x000fda0003f1d200 */
[----:B------:R-:W-:-:S04]  /*1400*/  @P0 FFMA R3, R0, 1.84467440737095516160e+19, RZ ;  /* 0x5f80000000030823 */ /* 0x000fc800000000ff */
[----:B------:R-:W0:Y:S02]  /*1410*/  @P0 MUFU.RSQ R2, R3 ;  /* 0x0000000300020308 */ /* 0x000e240000001400 */
[----:B0-----:R-:W-:Y:S01]  /*1420*/  @P0 FMUL.FTZ R8, R3, R2 ;  /* 0x0000000203080220 */ /* 0x001fe20000410000 */
[----:B------:R-:W-:Y:S01]  /*1430*/  @P0 FMUL.FTZ R10, R2, 0.5 ;  /* 0x3f000000020a0820 */ /* 0x000fe20000410000 */
[----:B------:R-:W-:Y:S02]  /*1440*/  @!P0 MOV R2, R0 ;  /* 0x0000000000028202 */ /* 0x000fe40000000f00 */
[----:B------:R-:W-:-:S04]  /*1450*/  @P0 FADD.FTZ R9, -R8, -RZ ;  /* 0x800000ff08090221 */ /* 0x000fc80000010100 */
[----:B------:R-:W-:-:S04]  /*1460*/  @P0 FFMA R9, R8, R9, R3 ;  /* 0x0000000908090223 */ /* 0x000fc80000000003 */
[----:B------:R-:W-:-:S04]  /*1470*/  @P0 FFMA R9, R9, R10, R8 ;  /* 0x0000000a09090223 */ /* 0x000fc80000000008 */
[----:B------:R-:W-:-:S07]  /*1480*/  @P0 FMUL.FTZ R2, R9, 2.3283064365386962891e-10 ;  /* 0x2f80000009020820 */ /* 0x000fce0000410000 */
.L_x_111:
[----:B------:R-:W-:Y:S01]  /*1490*/  HFMA2 R3, -RZ, RZ, 0, 0 ;  /* 0x00000000ff037431 */ /* 0x000fe200000001ff */
[----:B------:R-:W-:Y:S01]  /*14a0*/  MOV R9, R2 ;  /* 0x0000000200097202 */ /* 0x000fe20000000f00 */
[----:B------:R-:W-:-:S04]  /*14b0*/  IMAD.MOV.U32 R2, RZ, RZ, R11 ;  /* 0x000000ffff027224 */ /* 0x000fc800078e000b */
[----:B------:R-:W-:Y:S05]  /*14c0*/  RET.REL.NODEC R2 `(_Z10sum_kernelPKfPfiib) ;  /* 0xffffffe802cc7950 */ /* 0x000fea0003c3ffff */
        .weak           $__internal_2_$__cuda_sm3x_div_rn_noftz_f32_slowpath
        .type           $__internal_2_$__cuda_sm3x_div_rn_noftz_f32_slowpath,@function
        .size           $__internal_2_$__cuda_sm3x_div_rn_noftz_f32_slowpath,(.L_x_126 - $__internal_2_$__cuda_sm3x_div_rn_noftz_f32_slowpath)
$__internal_2_$__cuda_sm3x_div_rn_noftz_f32_slowpath:
[----:B------:R-:W-:Y:S01]  /*14d0*/  SHF.R.U32.HI R9, RZ, 0x17, R0 ;  /* 0x00000017ff097819 */ /* 0x000fe20000011600 */
[----:B------:R-:W-:Y:S01]  /*14e0*/  BSSY.RECONVERGENT B1, `(.L_x_112) ;  /* 0x0000063000017945 */ /* 0x000fe20003800200 */
[----:B------:R-:W-:Y:S01]  /*14f0*/  SHF.R.U32.HI R3, RZ, 0x17, R2 ;  /* 0x00000017ff037819 */ /* 0x000fe20000011602 */
[----:B------:R-:W-:Y:S01]  /*1500*/  IMAD.MOV.U32 R11, RZ, RZ, R0 ;  /* 0x000000ffff0b7224 */ /* 0x000fe200078e0000 */
[----:B------:R-:W-:Y:S02]  /*1510*/  LOP3.LUT R9, R9, 0xff, RZ, 0xc0, !PT ;  /* 0x000000ff09097812 */ /* 0x000fe400078ec0ff */
[----:B------:R-:W-:Y:S02]  /*1520*/  LOP3.LUT R14, R3, 0xff, RZ, 0xc0, !PT ;  /* 0x000000ff030e7812 */ /* 0x000fe400078ec0ff */
[----:B------:R-:W-:Y:S02]  /*1530*/  IADD3 R13, PT, PT, R9, -0x1, RZ ;  /* 0xffffffff090d7810 */ /* 0x000fe40007ffe0ff */
[----:B------:R-:W-:-:S02]  /*1540*/  IADD3 R12, PT, PT, R14, -0x1, RZ ;  /* 0xffffffff0e0c7810 */ /* 0x000fc40007ffe0ff */
        /* <DEDUP_REMOVED lines=10> */
[----:B------:R-:W-:Y:S02]  /*15f0*/  FSETP.NEU.FTZ.AND P2, PT, |R2|, +INF , PT ;  /* 0x7f8000000200780b */ /* 0x000fe40003f5d200 */
        /* <DEDUP_REMOVED lines=11> */
[----:B------:R-:W-:Y:S01]  /*16b0*/  @P0 MOV R3, RZ ;  /* 0x000000ff00030202 */ /* 0x000fe20000000f00 */
[----:B------:R-:W-:Y:S01]  /*16c0*/  @!P0 FFMA R2, R2, 1.84467440737095516160e+19, RZ ;  /* 0x5f80000002028823 */ /* 0x000fe200000000ff */
[----:B------:R-:W-:Y:S01]  /*16d0*/  @!P0 MOV R3, 0xffffffc0 ;  /* 0xffffffc000038802 */ /* 0x000fe20000000f00 */
[----:B------:R-:W-:-:S04]  /*16e0*/  @!P1 FFMA R11, R0, 1.84467440737095516160e+19, RZ ;  /* 0x5f800000000b9823 */ /* 0x000fc800000000ff */
[----:B------:R-:W-:-:S07]  /*16f0*/  @!P1 VIADD R3, R3, 0x40 ;  /* 0x0000004003039836 */ /* 0x000fce0000000000 */
.L_x_113:
[----:B------:R-:W-:Y:S01]  /*1700*/  LEA R12, R9, 0xc0800000, 0x17 ;  /* 0xc0800000090c7811 */ /* 0x000fe200078eb8ff */
[----:B------:R-:W-:Y:S03]  /*1710*/  BSSY.RECONVERGENT B2, `(.L_x_118) ;  /* 0x0000036000027945 */ /* 0x000fe60003800200 */
[----:B------:R-:W-:Y:S02]  /*1720*/  IADD3 R13, PT, PT, -R12, R11, RZ ;  /* 0x0000000b0c0d7210 */ /* 0x000fe40007ffe1ff */
[----:B------:R-:W-:Y:S02]  /*1730*/  IADD3 R12, PT, PT, R14, -0x7f, RZ ;  /* 0xffffff810e0c7810 */ /* 0x000fe40007ffe0ff */
[----:B------:R-:W0:Y:S01]  /*1740*/  MUFU.RCP R11, R13 ;  /* 0x0000000d000b7308 */ /* 0x000e220000001000 */
[----:B------:R-:W-:Y:S02]  /*1750*/  FADD.FTZ R15, -R13, -RZ ;  /* 0x800000ff0d0f7221 */ /* 0x000fe40000010100 */
[C---:B------:R-:W-:Y:S01]  /*1760*/  IMAD R2, R12.reuse, -0x800000, R2 ;  /* 0xff8000000c027824 */ /* 0x040fe200078e0202 */
[----:B------:R-:W-:-:S04]  /*1770*/  IADD3 R12, PT, PT, R12, 0x7f, -R9 ;  /* 0x0000007f0c0c7810 */ /* 0x000fc80007ffe809 */
[----:B------:R-:W-:Y:S01]  /*1780*/  IADD3 R12, PT, PT, R12, R3, RZ ;  /* 0x000000030c0c7210 */ /* 0x000fe20007ffe0ff */
[----:B0-----:R-:W-:-:S04]  /*1790*/  FFMA R14, R11, R15, 1 ;  /* 0x3f8000000b0e7423 */ /* 0x001fc8000000000f */
[----:B------:R-:W-:-:S04]  /*17a0*/  FFMA R11, R11, R14, R11 ;  /* 0x0000000e0b0b7223 */ /* 0x000fc8000000000b */
[----:B------:R-:W-:-:S04]  /*17b0*/  FFMA R14, R2, R11, RZ ;  /* 0x0000000b020e7223 */ /* 0x000fc800000000ff */
[----:B------:R-:W-:-:S04]  /*17c0*/  FFMA R16, R15, R14, R2 ;  /* 0x0000000e0f107223 */ /* 0x000fc80000000002 */
[----:B------:R-:W-:-:S04]  /*17d0*/  FFMA R16, R11, R16, R14 ;  /* 0x000000100b107223 */ /* 0x000fc8000000000e */
[----:B------:R-:W-:-:S04]  /*17e0*/  FFMA R15, R15, R16, R2 ;  /* 0x000000100f0f7223 */ /* 0x000fc80000000002 */
[----:B------:R-:W-:-:S05]  /*17f0*/  FFMA R2, R11, R15, R16 ;  /* 0x0000000f0b027223 */ /* 0x000fca0000000010 */
[----:B------:R-:W-:-:S04]  /*1800*/  SHF.R.U32.HI R9, RZ, 0x17, R2 ;  /* 0x00000017ff097819 */ /* 0x000fc80000011602 */
[----:B------:R-:W-:-:S05]  /*1810*/  LOP3.LUT R9, R9, 0xff, RZ, 0xc0, !PT ;  /* 0x000000ff09097812 */ /* 0x000fca00078ec0ff */
[----:B------:R-:W-:-:S05]  /*1820*/  IMAD.IADD R13, R9, 0x1, R12 ;  /* 0x00000001090d7824 */ /* 0x000fca00078e020c */
[----:B------:R-:W-:-:S04]  /*1830*/  IADD3 R3, PT, PT, R13, -0x1, RZ ;  /* 0xffffffff0d037810 */ /* 0x000fc80007ffe0ff */
        /* <DEDUP_REMOVED lines=9> */
[-CC-:B------:R-:W-:Y:S01]  /*18d0*/  FFMA.RZ R3, R11, R15.reuse, R16.reuse ;  /* 0x0000000f0b037223 */ /* 0x180fe2000000c010 */
[----:B------:R-:W-:Y:S01]  /*18e0*/  IADD3 R14, PT, PT, R13, 0x20, RZ ;  /* 0x000000200d0e7810 */ /* 0x000fe20007ffe0ff */
[-CC-:B------:R-:W-:Y:S01]  /*18f0*/  FFMA.RM R12, R11, R15.reuse, R16.reuse ;  /* 0x0000000f0b0c7223 */ /* 0x180fe20000004010 */
[----:B------:R-:W-:Y:S02]  /*1900*/  ISETP.NE.AND P2, PT, R13, RZ, PT ;  /* 0x000000ff0d00720c */ /* 0x000fe40003f45270 */
[----:B------:R-:W-:Y:S01]  /*1910*/  LOP3.LUT R9, R3, 0x7fffff, RZ, 0xc0, !PT ;  /* 0x007fffff03097812 */ /* 0x000fe200078ec0ff */
[----:B------:R-:W-:Y:S01]  /*1920*/  FFMA.RP R3, R11, R15, R16 ;  /* 0x0000000f0b037223 */ /* 0x000fe20000008010 */
[----:B------:R-:W-:Y:S02]  /*1930*/  ISETP.NE.AND P1, PT, R13, RZ, PT ;  /* 0x000000ff0d00720c */ /* 0x000fe40003f25270 */
[----:B------:R-:W-:Y:S02]  /*1940*/  LOP3.LUT R9, R9, 0x800000, RZ, 0xfc, !PT ;  /* 0x0080000009097812 */ /* 0x000fe400078efcff */
[----:B------:R-:W-:-:S02]  /*1950*/  IADD3 R11, PT, PT, -R13, RZ, RZ ;  /* 0x000000ff0d0b7210 */ /* 0x000fc40007ffe1ff */
[----:B------:R-:W-:Y:S02]  /*1960*/  SHF.L.U32 R14, R9, R14, RZ ;  /* 0x0000000e090e7219 */ /* 0x000fe400000006ff */
[----:B------:R-:W-:Y:S02]  /*1970*/  FSETP.NEU.FTZ.AND P0, PT, R3, R12, PT ;  /* 0x0000000c0300720b */ /* 0x000fe40003f1d000 */
[----:B------:R-:W-:Y:S02]  /*1980*/  SEL R12, R11, RZ, P2 ;  /* 0x000000ff0b0c7207 */ /* 0x000fe40001000000 */
[----:B------:R-:W-:Y:S02]  /*1990*/  ISETP.NE.AND P1, PT, R14, RZ, P1 ;  /* 0x000000ff0e00720c */ /* 0x000fe40000f25270 */
[----:B------:R-:W-:Y:S02]  /*19a0*/  SHF.R.U32.HI R12, RZ, R12, R9 ;  /* 0x0000000cff0c7219 */ /* 0x000fe40000011609 */
[----:B------:R-:W-:-:S02]  /*19b0*/  PLOP3.LUT P0, PT, P0, P1, PT, 0xf8, 0x8f ;  /* 0x00000000008f781c */ /* 0x000fc40000703f70 */
[----:B------:R-:W-:Y:S02]  /*19c0*/  SHF.R.U32.HI R14, RZ, 0x1, R12 ;  /* 0x00000001ff0e7819 */ /* 0x000fe4000001160c */
[----:B------:R-:W-:-:S04]  /*19d0*/  SEL R3, RZ, 0x1, !P0 ;  /* 0x00000001ff037807 */ /* 0x000fc80004000000 */
[----:B------:R-:W-:-:S04]  /*19e0*/  LOP3.LUT R3, R3, 0x1, R14, 0xf8, !PT ;  /* 0x0000000103037812 */ /* 0x000fc800078ef80e */
[----:B------:R-:W-:-:S05]  /*19f0*/  LOP3.LUT R3, R3, R12, RZ, 0xc0, !PT ;  /* 0x0000000c03037212 */ /* 0x000fca00078ec0ff */
[----:B------:R-:W-:-:S05]  /*1a00*/  IMAD.IADD R3, R14, 0x1, R3 ;  /* 0x000000010e037824 */ /* 0x000fca00078e0203 */
[----:B------:R-:W-:Y:S01]  /*1a10*/  LOP3.LUT R2, R3, R2, RZ, 0xfc, !PT ;  /* 0x0000000203027212 */ /* 0x000fe200078efcff */
[----:B------:R-:W-:Y:S06]  /*1a20*/  BRA `(.L_x_121) ;  /* 0x0000000000107947 */ /* 0x000fec0003800000 */
.L_x_120:
[----:B------:R-:W-:-:S04]  /*1a30*/  LOP3.LUT R2, R2, 0x80000000, RZ, 0xc0, !PT ;  /* 0x8000000002027812 */ /* 0x000fc800078ec0ff */
[----:B------:R-:W-:Y:S01]  /*1a40*/  LOP3.LUT R2, R2, 0x7f800000, RZ, 0xfc, !PT ;  /* 0x7f80000002027812 */ /* 0x000fe200078efcff */
[----:B------:R-:W-:Y:S06]  /*1a50*/  BRA `(.L_x_121) ;  /* 0x0000000000047947 */ /* 0x000fec0003800000 */
.L_x_119:
[----:B------:R-:W-:-:S07]  /*1a60*/  LEA R2, R12, R2, 0x17 ;  /* 0x000000020c027211 */ /* 0x000fce00078eb8ff */
.L_x_121:
[----:B------:R-:W-:Y:S05]  /*1a70*/  BSYNC.RECONVERGENT B2 ;  /* 0x0000000000027941 */ /* 0x000fea0003800200 */
.L_x_118:
[----:B------:R-:W-:Y:S05]  /*1a80*/  BRA `(.L_x_122) ;  /* 0x0000000000207947 */ /* 0x000fea0003800000 */
.L_x_117:
[----:B------:R-:W-:-:S04]  /*1a90*/  LOP3.LUT R2, R11, 0x80000000, R2, 0x48, !PT ;  /* 0x800000000b027812 */ /* 0x000fc800078e4802 */
[----:B------:R-:W-:Y:S01]  /*1aa0*/  LOP3.LUT R2, R2, 0x7f800000, RZ, 0xfc, !PT ;  /* 0x7f80000002027812 */ /* 0x000fe200078efcff */
[----:B------:R-:W-:Y:S06]  /*1ab0*/  BRA `(.L_x_122) ;  /* 0x0000000000147947 */ /* 0x000fec0003800000 */
.L_x_116:
[----:B------:R-:W-:Y:S01]  /*1ac0*/  LOP3.LUT R2, R11, 0x80000000, R2, 0x48, !PT ;  /* 0x800000000b027812 */ /* 0x000fe200078e4802 */
[----:B------:R-:W-:Y:S06]  /*1ad0*/  BRA `(.L_x_122) ;  /* 0x00000000000c7947 */ /* 0x000fec0003800000 */
.L_x_115:
[----:B------:R-:W0:Y:S01]  /*1ae0*/  MUFU.RSQ R2, -QNAN ;  /* 0xffc0000000027908 */ /* 0x000e220000001400 */
[----:B------:R-:W-:Y:S05]  /*1af0*/  BRA `(.L_x_122) ;  /* 0x0000000000047947 */ /* 0x000fea0003800000 */
.L_x_114:
[----:B------:R-:W-:-:S07]  /*1b00*/  FADD.FTZ R2, R2, R0 ;  /* 0x0000000002027221 */ /* 0x000fce0000010000 */
.L_x_122:
[----:B------:R-:W-:Y:S05]  /*1b10*/  BSYNC.RECONVERGENT B1 ;  /* 0x0000000000017941 */ /* 0x000fea0003800200 */
.L_x_112:
[----:B------:R-:W-:Y:S01]  /*1b20*/  HFMA2 R11, -RZ, RZ, 0, 0 ;  /* 0x00000000ff0b7431 */ /* 0x000fe200000001ff */
[----:B0-----:R-:W-:-:S03]  /*1b30*/  MOV R9, R2 ;  /* 0x0000000200097202 */ /* 0x001fc60000000f00 */
[----:B------:R-:W-:Y:S05]  /*1b40*/  RET.REL.NODEC R10 `(_Z10sum_kernelPKfPfiib) ;  /* 0xffffffe40a2c7950 */ /* 0x000fea0003c3ffff */
.L_x_123:
        /* <DEDUP_REMOVED lines=11> */
.L_x_126:


//--------------------- .nv.shared.reserved.0     --------------------------
	.section	.nv.shared.reserved.0,"aw",@nobits
	.weak		__nv_reservedSMEM_offset_0_alias
	.size		__nv_reservedSMEM_offset_0_alias, 0, 64
	.other		__nv_reservedSMEM_offset_0_alias,@"STO_CUDA_RESERVED_SHARED STV_DEFAULT"
__nv_reservedSMEM_offset_0_alias:
	.zero		0
	.zero		64


//--------------------- .nv.constant0._Z23matmul_transpose_kernelPfS_ii --------------------------
	.section	.nv.constant0._Z23matmul_transpose_kernelPfS_ii,"a",@progbits
	.sectionflags	@""
	.align	4
.nv.constant0._Z23matmul_transpose_kernelPfS_ii:
	.zero		920


//--------------------- .nv.constant0._Z14transpose_copyPfS_ii --------------------------
	.section	.nv.constant0._Z14transpose_copyPfS_ii,"a",@progbits
	.sectionflags	@""
	.align	4
.nv.constant0._Z14transpose_copyPfS_ii:
	.zero		920


//--------------------- .nv.constant0._Z15sqrt_div_kernelPfPKfii --------------------------
	.section	.nv.constant0._Z15sqrt_div_kernelPfPKfii,"a",@progbits
	.sectionflags	@""
	.align	4
.nv.constant0._Z15sqrt_div_kernelPfPKfii:
	.zero		920


//--------------------- .nv.constant0._Z15mean_sub_kernelPfS_ii --------------------------
	.section	.nv.constant0._Z15mean_sub_kernelPfS_ii,"a",@progbits
	.sectionflags	@""
	.align	4
.nv.constant0._Z15mean_sub_kernelPfS_ii:
	.zero		920


//--------------------- .nv.constant0._Z10sum_kernelPKfPfiib --------------------------
	.section	.nv.constant0._Z10sum_kernelPKfPfiib,"a",@progbits
	.sectionflags	@""
	.align	4
.nv.constant0._Z10sum_kernelPKfPfiib:
	.zero		921


//--------------------- SYMBOLS --------------------------

	.type		.nv.reservedSmem.offset0,@object
	.size		.nv.reservedSmem.offset0,0x4
